//
// Generated by NVIDIA NVVM Compiler
//
// Compiler Build ID: CL-36424714
// Cuda compilation tools, release 13.0, V13.0.88
// Based on NVVM 20.0.0
//

.version 9.0
.target sm_100
.address_size 64

	// .globl	_Z8wmmaGemmPK6__halfS1_Pfiiiff

.visible .entry _Z8wmmaGemmPK6__halfS1_Pfiiiff(
	.param .u64 .ptr .align 1 _Z8wmmaGemmPK6__halfS1_Pfiiiff_param_0,
	.param .u64 .ptr .align 1 _Z8wmmaGemmPK6__halfS1_Pfiiiff_param_1,
	.param .u64 .ptr .align 1 _Z8wmmaGemmPK6__halfS1_Pfiiiff_param_2,
	.param .u32 _Z8wmmaGemmPK6__halfS1_Pfiiiff_param_3,
	.param .u32 _Z8wmmaGemmPK6__halfS1_Pfiiiff_param_4,
	.param .u32 _Z8wmmaGemmPK6__halfS1_Pfiiiff_param_5,
	.param .f32 _Z8wmmaGemmPK6__halfS1_Pfiiiff_param_6,
	.param .f32 _Z8wmmaGemmPK6__halfS1_Pfiiiff_param_7
)
{
	.reg .pred 	%p<15>;
	.reg .b32 	%r<155>;
	.reg .b32 	%f<255>;
	.reg .b64 	%rd<46>;

	ld.param.u64 	%rd9, [_Z8wmmaGemmPK6__halfS1_Pfiiiff_param_0];
	ld.param.u64 	%rd10, [_Z8wmmaGemmPK6__halfS1_Pfiiiff_param_1];
	ld.param.u32 	%r41, [_Z8wmmaGemmPK6__halfS1_Pfiiiff_param_3];
	ld.param.u32 	%r42, [_Z8wmmaGemmPK6__halfS1_Pfiiiff_param_4];
	ld.param.u32 	%r40, [_Z8wmmaGemmPK6__halfS1_Pfiiiff_param_5];
	ld.param.f32 	%f145, [_Z8wmmaGemmPK6__halfS1_Pfiiiff_param_6];
	ld.param.f32 	%f146, [_Z8wmmaGemmPK6__halfS1_Pfiiiff_param_7];
	cvta.to.global.u64 	%rd1, %rd10;
	cvta.to.global.u64 	%rd2, %rd9;
	mov.u32 	%r43, %ctaid.x;
	mov.u32 	%r44, %ntid.x;
	mov.u32 	%r45, %tid.x;
	mad.lo.s32 	%r46, %r43, %r44, %r45;
	mov.u32 	%r47, %ctaid.y;
	mov.u32 	%r48, %ntid.y;
	mov.u32 	%r49, %tid.y;
	mad.lo.s32 	%r50, %r47, %r48, %r49;
	shr.u32 	%r52, %r46, 1;
	and.b32  	%r1, %r52, 2147483632;
	shl.b32 	%r2, %r50, 4;
	setp.ge.s32 	%p1, %r1, %r41;
	setp.ge.s32 	%p2, %r2, %r42;
	or.pred  	%p3, %p1, %p2;
	@%p3 bra 	$L__BB0_23;
	setp.lt.s32 	%p4, %r40, 1;
	mov.f32 	%f239, 0f00000000;
	mov.f32 	%f240, %f239;
	mov.f32 	%f241, %f239;
	mov.f32 	%f242, %f239;
	mov.f32 	%f243, %f239;
	mov.f32 	%f244, %f239;
	mov.f32 	%f245, %f239;
	mov.f32 	%f246, %f239;
	@%p4 bra 	$L__BB0_19;
	mul.lo.s32 	%r3, %r40, %r1;
	cvt.u64.u32 	%rd3, %r2;
	add.s32 	%r54, %r40, -1;
	shr.u32 	%r55, %r54, 4;
	add.s32 	%r4, %r55, 1;
	and.b32  	%r5, %r4, 3;
	setp.lt.u32 	%p5, %r40, 49;
	mov.b32 	%r154, 0;
	mov.f32 	%f246, 0f00000000;
	mov.f32 	%f245, %f246;
	mov.f32 	%f244, %f246;
	mov.f32 	%f243, %f246;
	mov.f32 	%f242, %f246;
	mov.f32 	%f241, %f246;
	mov.f32 	%f240, %f246;
	mov.f32 	%f239, %f246;
	@%p5 bra 	$L__BB0_14;
	mul.lo.s32 	%r148, %r42, 48;
	shl.b32 	%r7, %r42, 6;
	shl.b32 	%r147, %r42, 5;
	mul.wide.u32 	%rd11, %r3, 2;
	add.s64 	%rd12, %rd11, %rd2;
	add.s64 	%rd45, %rd12, 64;
	shl.b32 	%r144, %r42, 4;
	and.b32  	%r58, %r4, 536870908;
	neg.s32 	%r143, %r58;
	mov.f32 	%f246, 0f00000000;
	mov.b32 	%r149, 32;
	mov.b32 	%r145, 0;
	mov.u32 	%r146, %r3;
$L__BB0_4:
	add.s32 	%r59, %r149, -16;
	setp.gt.s32 	%p6, %r59, %r40;
	@%p6 bra 	$L__BB0_6;
	mul.wide.u32 	%rd13, %r146, 2;
	add.s64 	%rd14, %rd2, %rd13;
	wmma.load.a.sync.aligned.row.m16n16k16.global.f16 	{%r60, %r61, %r62, %r63, %r64, %r65, %r66, %r67}, [%rd14], %r40;
	cvt.s64.s32 	%rd15, %r145;
	add.s64 	%rd16, %rd15, %rd3;
	shl.b64 	%rd17, %rd16, 1;
	add.s64 	%rd18, %rd1, %rd17;
	wmma.load.b.sync.aligned.col.m16n16k16.global.f16 	{%r68, %r69, %r70, %r71, %r72, %r73, %r74, %r75}, [%rd18], %r42;
	wmma.mma.sync.aligned.row.col.m16n16k16.f32.f32 {%f239, %f240, %f241, %f242, %f243, %f244, %f245, %f246}, {%r60, %r61, %r62, %r63, %r64, %r65, %r66, %r67}, {%r68, %r69, %r70, %r71, %r72, %r73, %r74, %r75}, {%f239, %f240, %f241, %f242, %f243, %f244, %f245, %f246};
$L__BB0_6:
	setp.gt.s32 	%p7, %r149, %r40;
	@%p7 bra 	$L__BB0_8;
	add.s64 	%rd19, %rd45, -32;
	wmma.load.a.sync.aligned.row.m16n16k16.global.f16 	{%r76, %r77, %r78, %r79, %r80, %r81, %r82, %r83}, [%rd19], %r40;
	cvt.s64.s32 	%rd20, %r144;
	add.s64 	%rd21, %rd20, %rd3;
	shl.b64 	%rd22, %rd21, 1;
	add.s64 	%rd23, %rd1, %rd22;
	wmma.load.b.sync.aligned.col.m16n16k16.global.f16 	{%r84, %r85, %r86, %r87, %r88, %r89, %r90, %r91}, [%rd23], %r42;
	wmma.mma.sync.aligned.row.col.m16n16k16.f32.f32 {%f239, %f240, %f241, %f242, %f243, %f244, %f245, %f246}, {%r76, %r77, %r78, %r79, %r80, %r81, %r82, %r83}, {%r84, %r85, %r86, %r87, %r88, %r89, %r90, %r91}, {%f239, %f240, %f241, %f242, %f243, %f244, %f245, %f246};
$L__BB0_8:
	add.s32 	%r92, %r149, 16;
	setp.gt.s32 	%p8, %r92, %r40;
	@%p8 bra 	$L__BB0_10;
	wmma.load.a.sync.aligned.row.m16n16k16.global.f16 	{%r93, %r94, %r95, %r96, %r97, %r98, %r99, %r100}, [%rd45], %r40;
	cvt.s64.s32 	%rd24, %r147;
	add.s64 	%rd25, %rd24, %rd3;
	shl.b64 	%rd26, %rd25, 1;
	add.s64 	%rd27, %rd1, %rd26;
	wmma.load.b.sync.aligned.col.m16n16k16.global.f16 	{%r101, %r102, %r103, %r104, %r105, %r106, %r107, %r108}, [%rd27], %r42;
	wmma.mma.sync.aligned.row.col.m16n16k16.f32.f32 {%f239, %f240, %f241, %f242, %f243, %f244, %f245, %f246}, {%r93, %r94, %r95, %r96, %r97, %r98, %r99, %r100}, {%r101, %r102, %r103, %r104, %r105, %r106, %r107, %r108}, {%f239, %f240, %f241, %f242, %f243, %f244, %f245, %f246};
$L__BB0_10:
	add.s32 	%r109, %r149, 32;
	setp.gt.s32 	%p9, %r109, %r40;
	@%p9 bra 	$L__BB0_12;
	add.s64 	%rd28, %rd45, 32;
	wmma.load.a.sync.aligned.row.m16n16k16.global.f16 	{%r110, %r111, %r112, %r113, %r114, %r115, %r116, %r117}, [%rd28], %r40;
	cvt.s64.s32 	%rd29, %r148;
	add.s64 	%rd30, %rd29, %rd3;
	shl.b64 	%rd31, %rd30, 1;
	add.s64 	%rd32, %rd1, %rd31;
	wmma.load.b.sync.aligned.col.m16n16k16.global.f16 	{%r118, %r119, %r120, %r121, %r122, %r123, %r124, %r125}, [%rd32], %r42;
	wmma.mma.sync.aligned.row.col.m16n16k16.f32.f32 {%f239, %f240, %f241, %f242, %f243, %f244, %f245, %f246}, {%r110, %r111, %r112, %r113, %r114, %r115, %r116, %r117}, {%r118, %r119, %r120, %r121, %r122, %r123, %r124, %r125}, {%f239, %f240, %f241, %f242, %f243, %f244, %f245, %f246};
$L__BB0_12:
	add.s32 	%r149, %r149, 64;
	add.s32 	%r148, %r148, %r7;
	add.s32 	%r147, %r147, %r7;
	add.s64 	%rd45, %rd45, 128;
	add.s32 	%r146, %r146, 64;
	add.s32 	%r145, %r145, %r7;
	add.s32 	%r144, %r144, %r7;
	add.s32 	%r143, %r143, 4;
	setp.ne.s32 	%p10, %r143, 0;
	@%p10 bra 	$L__BB0_4;
	add.s32 	%r154, %r149, -32;
$L__BB0_14:
	setp.eq.s32 	%p11, %r5, 0;
	@%p11 bra 	$L__BB0_19;
	mul.lo.s32 	%r153, %r154, %r42;
	shl.b32 	%r28, %r42, 4;
	add.s32 	%r152, %r154, %r3;
	neg.s32 	%r151, %r5;
$L__BB0_16:
	.pragma "nounroll";
	add.s32 	%r154, %r154, 16;
	setp.gt.s32 	%p12, %r154, %r40;
	@%p12 bra 	$L__BB0_18;
	mul.wide.u32 	%rd33, %r152, 2;
	add.s64 	%rd34, %rd2, %rd33;
	wmma.load.a.sync.aligned.row.m16n16k16.global.f16 	{%r126, %r127, %r128, %r129, %r130, %r131, %r132, %r133}, [%rd34], %r40;
	cvt.s64.s32 	%rd35, %r153;
	add.s64 	%rd36, %rd35, %rd3;
	shl.b64 	%rd37, %rd36, 1;
	add.s64 	%rd38, %rd1, %rd37;
	wmma.load.b.sync.aligned.col.m16n16k16.global.f16 	{%r134, %r135, %r136, %r137, %r138, %r139, %r140, %r141}, [%rd38], %r42;
	wmma.mma.sync.aligned.row.col.m16n16k16.f32.f32 {%f239, %f240, %f241, %f242, %f243, %f244, %f245, %f246}, {%r126, %r127, %r128, %r129, %r130, %r131, %r132, %r133}, {%r134, %r135, %r136, %r137, %r138, %r139, %r140, %r141}, {%f239, %f240, %f241, %f242, %f243, %f244, %f245, %f246};
$L__BB0_18:
	add.s32 	%r153, %r153, %r28;
	add.s32 	%r152, %r152, 16;
	add.s32 	%r151, %r151, 1;
	setp.ne.s32 	%p13, %r151, 0;
	@%p13 bra 	$L__BB0_16;
$L__BB0_19:
	ld.param.u64 	%rd44, [_Z8wmmaGemmPK6__halfS1_Pfiiiff_param_2];
	setp.eq.f32 	%p14, %f146, 0f00000000;
	mul.lo.s32 	%r142, %r42, %r1;
	cvt.u64.u32 	%rd39, %r2;
	cvt.s64.s32 	%rd40, %r142;
	add.s64 	%rd41, %rd40, %rd39;
	cvta.to.global.u64 	%rd42, %rd44;
	shl.b64 	%rd43, %rd41, 2;
	add.s64 	%rd7, %rd42, %rd43;
	@%p14 bra 	$L__BB0_21;
	wmma.load.c.sync.aligned.row.m16n16k16.global.f32 	{%f151, %f152, %f153, %f154, %f155, %f156, %f157, %f158}, [%rd7], %r42;
	mul.f32 	%f159, %f146, %f151;
	fma.rn.f32 	%f247, %f145, %f239, %f159;
	mul.f32 	%f160, %f146, %f152;
	fma.rn.f32 	%f248, %f145, %f240, %f160;
	mul.f32 	%f161, %f146, %f153;
	fma.rn.f32 	%f249, %f145, %f241, %f161;
	mul.f32 	%f162, %f146, %f154;
	fma.rn.f32 	%f250, %f145, %f242, %f162;
	mul.f32 	%f163, %f146, %f155;
	fma.rn.f32 	%f251, %f145, %f243, %f163;
	mul.f32 	%f164, %f146, %f156;
	fma.rn.f32 	%f252, %f145, %f244, %f164;
	mul.f32 	%f165, %f146, %f157;
	fma.rn.f32 	%f253, %f145, %f245, %f165;
	mul.f32 	%f166, %f146, %f158;
	fma.rn.f32 	%f254, %f145, %f246, %f166;
	bra.uni 	$L__BB0_22;
$L__BB0_21:
	mul.f32 	%f247, %f145, %f239;
	mul.f32 	%f248, %f145, %f240;
	mul.f32 	%f249, %f145, %f241;
	mul.f32 	%f250, %f145, %f242;
	mul.f32 	%f251, %f145, %f243;
	mul.f32 	%f252, %f145, %f244;
	mul.f32 	%f253, %f145, %f245;
	mul.f32 	%f254, %f145, %f246;
$L__BB0_22:
	wmma.store.d.sync.aligned.row.m16n16k16.global.f32 	[%rd7], {%f247, %f248, %f249, %f250, %f251, %f252, %f253, %f254}, %r42;
$L__BB0_23:
	ret;

}
	// .globl	_Z13wmmaGemmTiledPK6__halfS1_Pfiiiff
.visible .entry _Z13wmmaGemmTiledPK6__halfS1_Pfiiiff(
	.param .u64 .ptr .align 1 _Z13wmmaGemmTiledPK6__halfS1_Pfiiiff_param_0,
	.param .u64 .ptr .align 1 _Z13wmmaGemmTiledPK6__halfS1_Pfiiiff_param_1,
	.param .u64 .ptr .align 1 _Z13wmmaGemmTiledPK6__halfS1_Pfiiiff_param_2,
	.param .u32 _Z13wmmaGemmTiledPK6__halfS1_Pfiiiff_param_3,
	.param .u32 _Z13wmmaGemmTiledPK6__halfS1_Pfiiiff_param_4,
	.param .u32 _Z13wmmaGemmTiledPK6__halfS1_Pfiiiff_param_5,
	.param .f32 _Z13wmmaGemmTiledPK6__halfS1_Pfiiiff_param_6,
	.param .f32 _Z13wmmaGemmTiledPK6__halfS1_Pfiiiff_param_7
)
{
	.reg .pred 	%p<15>;
	.reg .b32 	%r<148>;
	.reg .b32 	%f<255>;
	.reg .b64 	%rd<50>;

	ld.param.u64 	%rd13, [_Z13wmmaGemmTiledPK6__halfS1_Pfiiiff_param_0];
	ld.param.u64 	%rd14, [_Z13wmmaGemmTiledPK6__halfS1_Pfiiiff_param_1];
	ld.param.u32 	%r35, [_Z13wmmaGemmTiledPK6__halfS1_Pfiiiff_param_3];
	ld.param.u32 	%r36, [_Z13wmmaGemmTiledPK6__halfS1_Pfiiiff_param_4];
	ld.param.u32 	%r34, [_Z13wmmaGemmTiledPK6__halfS1_Pfiiiff_param_5];
	ld.param.f32 	%f145, [_Z13wmmaGemmTiledPK6__halfS1_Pfiiiff_param_6];
	ld.param.f32 	%f146, [_Z13wmmaGemmTiledPK6__halfS1_Pfiiiff_param_7];
	cvta.to.global.u64 	%rd1, %rd14;
	cvta.to.global.u64 	%rd2, %rd13;
	mov.u32 	%r37, %tid.x;
	mov.u32 	%r38, %ctaid.x;
	shl.b32 	%r39, %r38, 6;
	mov.u32 	%r40, %ctaid.y;
	shl.b32 	%r41, %r40, 6;
	shr.u32 	%r42, %r37, 3;
	and.b32  	%r43, %r42, 112;
	add.s32 	%r1, %r43, %r39;
	shr.u32 	%r44, %r37, 1;
	and.b32  	%r45, %r44, 48;
	or.b32  	%r46, %r45, %r41;
	setp.ge.s32 	%p1, %r1, %r35;
	setp.ge.s32 	%p2, %r46, %r36;
	or.pred  	%p3, %p1, %p2;
	@%p3 bra 	$L__BB1_23;
	setp.gt.s32 	%p4, %r34, 0;
	mov.f32 	%f239, 0f00000000;
	mov.f32 	%f240, %f239;
	mov.f32 	%f241, %f239;
	mov.f32 	%f242, %f239;
	mov.f32 	%f243, %f239;
	mov.f32 	%f244, %f239;
	mov.f32 	%f245, %f239;
	mov.f32 	%f246, %f239;
	@%p4 bra 	$L__BB1_2;
	bra.uni 	$L__BB1_19;
$L__BB1_2:
	mul.lo.s32 	%r48, %r34, %r1;
	cvt.s64.s32 	%rd3, %r48;
	cvt.u64.u32 	%rd4, %r46;
	add.s32 	%r49, %r34, -1;
	shr.u32 	%r50, %r49, 4;
	add.s32 	%r3, %r50, 1;
	and.b32  	%r4, %r3, 3;
	setp.lt.u32 	%p5, %r34, 49;
	mov.b32 	%r147, 0;
	mov.f32 	%f246, 0f00000000;
	mov.f32 	%f245, %f246;
	mov.f32 	%f244, %f246;
	mov.f32 	%f243, %f246;
	mov.f32 	%f242, %f246;
	mov.f32 	%f241, %f246;
	mov.f32 	%f240, %f246;
	mov.f32 	%f239, %f246;
	@%p5 bra 	$L__BB1_14;
	mul.lo.s32 	%r142, %r36, 48;
	shl.b32 	%r6, %r36, 6;
	shl.b32 	%r141, %r36, 5;
	shl.b64 	%rd15, %rd3, 1;
	add.s64 	%rd48, %rd2, %rd15;
	shl.b32 	%r139, %r36, 4;
	and.b32  	%r53, %r3, 536870908;
	neg.s32 	%r138, %r53;
	mov.f32 	%f246, 0f00000000;
	mov.b32 	%r143, 32;
	mov.b32 	%r140, 0;
$L__BB1_4:
	add.s32 	%r54, %r143, -16;
	setp.gt.s32 	%p6, %r54, %r34;
	@%p6 bra 	$L__BB1_6;
	wmma.load.a.sync.aligned.row.m16n16k16.global.f16 	{%r55, %r56, %r57, %r58, %r59, %r60, %r61, %r62}, [%rd48], %r34;
	cvt.s64.s32 	%rd16, %r140;
	add.s64 	%rd17, %rd16, %rd4;
	shl.b64 	%rd18, %rd17, 1;
	add.s64 	%rd19, %rd1, %rd18;
	wmma.load.b.sync.aligned.col.m16n16k16.global.f16 	{%r63, %r64, %r65, %r66, %r67, %r68, %r69, %r70}, [%rd19], %r36;
	wmma.mma.sync.aligned.row.col.m16n16k16.f32.f32 {%f239, %f240, %f241, %f242, %f243, %f244, %f245, %f246}, {%r55, %r56, %r57, %r58, %r59, %r60, %r61, %r62}, {%r63, %r64, %r65, %r66, %r67, %r68, %r69, %r70}, {%f239, %f240, %f241, %f242, %f243, %f244, %f245, %f246};
$L__BB1_6:
	setp.gt.s32 	%p7, %r143, %r34;
	@%p7 bra 	$L__BB1_8;
	add.s64 	%rd20, %rd48, 32;
	wmma.load.a.sync.aligned.row.m16n16k16.global.f16 	{%r71, %r72, %r73, %r74, %r75, %r76, %r77, %r78}, [%rd20], %r34;
	cvt.s64.s32 	%rd21, %r139;
	add.s64 	%rd22, %rd21, %rd4;
	shl.b64 	%rd23, %rd22, 1;
	add.s64 	%rd24, %rd1, %rd23;
	wmma.load.b.sync.aligned.col.m16n16k16.global.f16 	{%r79, %r80, %r81, %r82, %r83, %r84, %r85, %r86}, [%rd24], %r36;
	wmma.mma.sync.aligned.row.col.m16n16k16.f32.f32 {%f239, %f240, %f241, %f242, %f243, %f244, %f245, %f246}, {%r71, %r72, %r73, %r74, %r75, %r76, %r77, %r78}, {%r79, %r80, %r81, %r82, %r83, %r84, %r85, %r86}, {%f239, %f240, %f241, %f242, %f243, %f244, %f245, %f246};
$L__BB1_8:
	add.s32 	%r87, %r143, 16;
	setp.gt.s32 	%p8, %r87, %r34;
	@%p8 bra 	$L__BB1_10;
	add.s64 	%rd25, %rd48, 64;
	wmma.load.a.sync.aligned.row.m16n16k16.global.f16 	{%r88, %r89, %r90, %r91, %r92, %r93, %r94, %r95}, [%rd25], %r34;
	cvt.s64.s32 	%rd26, %r141;
	add.s64 	%rd27, %rd26, %rd4;
	shl.b64 	%rd28, %rd27, 1;
	add.s64 	%rd29, %rd1, %rd28;
	wmma.load.b.sync.aligned.col.m16n16k16.global.f16 	{%r96, %r97, %r98, %r99, %r100, %r101, %r102, %r103}, [%rd29], %r36;
	wmma.mma.sync.aligned.row.col.m16n16k16.f32.f32 {%f239, %f240, %f241, %f242, %f243, %f244, %f245, %f246}, {%r88, %r89, %r90, %r91, %r92, %r93, %r94, %r95}, {%r96, %r97, %r98, %r99, %r100, %r101, %r102, %r103}, {%f239, %f240, %f241, %f242, %f243, %f244, %f245, %f246};
$L__BB1_10:
	add.s32 	%r104, %r143, 32;
	setp.gt.s32 	%p9, %r104, %r34;
	@%p9 bra 	$L__BB1_12;
	add.s64 	%rd30, %rd48, 96;
	wmma.load.a.sync.aligned.row.m16n16k16.global.f16 	{%r105, %r106, %r107, %r108, %r109, %r110, %r111, %r112}, [%rd30], %r34;
	cvt.s64.s32 	%rd31, %r142;
	add.s64 	%rd32, %rd31, %rd4;
	shl.b64 	%rd33, %rd32, 1;
	add.s64 	%rd34, %rd1, %rd33;
	wmma.load.b.sync.aligned.col.m16n16k16.global.f16 	{%r113, %r114, %r115, %r116, %r117, %r118, %r119, %r120}, [%rd34], %r36;
	wmma.mma.sync.aligned.row.col.m16n16k16.f32.f32 {%f239, %f240, %f241, %f242, %f243, %f244, %f245, %f246}, {%r105, %r106, %r107, %r108, %r109, %r110, %r111, %r112}, {%r113, %r114, %r115, %r116, %r117, %r118, %r119, %r120}, {%f239, %f240, %f241, %f242, %f243, %f244, %f245, %f246};
$L__BB1_12:
	add.s32 	%r143, %r143, 64;
	add.s32 	%r142, %r142, %r6;
	add.s32 	%r141, %r141, %r6;
	add.s32 	%r140, %r140, %r6;
	add.s64 	%rd48, %rd48, 128;
	add.s32 	%r139, %r139, %r6;
	add.s32 	%r138, %r138, 4;
	setp.ne.s32 	%p10, %r138, 0;
	@%p10 bra 	$L__BB1_4;
	add.s32 	%r147, %r143, -32;
$L__BB1_14:
	setp.eq.s32 	%p11, %r4, 0;
	@%p11 bra 	$L__BB1_19;
	mul.lo.s32 	%r146, %r147, %r36;
	shl.b32 	%r25, %r36, 4;
	cvt.u64.u32 	%rd35, %r147;
	add.s64 	%rd36, %rd3, %rd35;
	shl.b64 	%rd37, %rd36, 1;
	add.s64 	%rd49, %rd2, %rd37;
	neg.s32 	%r145, %r4;
$L__BB1_16:
	.pragma "nounroll";
	add.s32 	%r147, %r147, 16;
	setp.gt.s32 	%p12, %r147, %r34;
	@%p12 bra 	$L__BB1_18;
	wmma.load.a.sync.aligned.row.m16n16k16.global.f16 	{%r121, %r122, %r123, %r124, %r125, %r126, %r127, %r128}, [%rd49], %r34;
	cvt.s64.s32 	%rd38, %r146;
	add.s64 	%rd39, %rd38, %rd4;
	shl.b64 	%rd40, %rd39, 1;
	add.s64 	%rd41, %rd1, %rd40;
	wmma.load.b.sync.aligned.col.m16n16k16.global.f16 	{%r129, %r130, %r131, %r132, %r133, %r134, %r135, %r136}, [%rd41], %r36;
	wmma.mma.sync.aligned.row.col.m16n16k16.f32.f32 {%f239, %f240, %f241, %f242, %f243, %f244, %f245, %f246}, {%r121, %r122, %r123, %r124, %r125, %r126, %r127, %r128}, {%r129, %r130, %r131, %r132, %r133, %r134, %r135, %r136}, {%f239, %f240, %f241, %f242, %f243, %f244, %f245, %f246};
$L__BB1_18:
	add.s32 	%r146, %r146, %r25;
	add.s64 	%rd49, %rd49, 32;
	add.s32 	%r145, %r145, 1;
	setp.ne.s32 	%p13, %r145, 0;
	@%p13 bra 	$L__BB1_16;
$L__BB1_19:
	ld.param.u64 	%rd47, [_Z13wmmaGemmTiledPK6__halfS1_Pfiiiff_param_2];
	setp.eq.f32 	%p14, %f146, 0f00000000;
	mul.lo.s32 	%r137, %r36, %r1;
	cvt.u64.u32 	%rd42, %r46;
	cvt.s64.s32 	%rd43, %r137;
	add.s64 	%rd44, %rd43, %rd42;
	cvta.to.global.u64 	%rd45, %rd47;
	shl.b64 	%rd46, %rd44, 2;
	add.s64 	%rd11, %rd45, %rd46;
	@%p14 bra 	$L__BB1_21;
	wmma.load.c.sync.aligned.row.m16n16k16.global.f32 	{%f151, %f152, %f153, %f154, %f155, %f156, %f157, %f158}, [%rd11], %r36;
	mul.f32 	%f159, %f146, %f151;
	fma.rn.f32 	%f247, %f145, %f239, %f159;
	mul.f32 	%f160, %f146, %f152;
	fma.rn.f32 	%f248, %f145, %f240, %f160;
	mul.f32 	%f161, %f146, %f153;
	fma.rn.f32 	%f249, %f145, %f241, %f161;
	mul.f32 	%f162, %f146, %f154;
	fma.rn.f32 	%f250, %f145, %f242, %f162;
	mul.f32 	%f163, %f146, %f155;
	fma.rn.f32 	%f251, %f145, %f243, %f163;
	mul.f32 	%f164, %f146, %f156;
	fma.rn.f32 	%f252, %f145, %f244, %f164;
	mul.f32 	%f165, %f146, %f157;
	fma.rn.f32 	%f253, %f145, %f245, %f165;
	mul.f32 	%f166, %f146, %f158;
	fma.rn.f32 	%f254, %f145, %f246, %f166;
	bra.uni 	$L__BB1_22;
$L__BB1_21:
	mul.f32 	%f247, %f145, %f239;
	mul.f32 	%f248, %f145, %f240;
	mul.f32 	%f249, %f145, %f241;
	mul.f32 	%f250, %f145, %f242;
	mul.f32 	%f251, %f145, %f243;
	mul.f32 	%f252, %f145, %f244;
	mul.f32 	%f253, %f145, %f245;
	mul.f32 	%f254, %f145, %f246;
$L__BB1_22:
	wmma.store.d.sync.aligned.row.m16n16k16.global.f32 	[%rd11], {%f247, %f248, %f249, %f250, %f251, %f252, %f253, %f254}, %r36;
$L__BB1_23:
	ret;

}


// ===== COMPILED SASS (sm_100) =====

	.target	sm_100

	.elftype	@"ET_EXEC"


//--------------------- .note.nv.tkinfo           --------------------------
	.section	.note.nv.tkinfo,"",@"SHT_NOTE"
	.sectionflags	@"SHF_NOTE_NV_TKINFO"
	.tkinfo
        /*0018*/ 	.word	0x00000002
        /*0030*/ 	.string	""
        /*0030*/ 	.string	"ptxas"
        /*0030*/ 	.string	"Cuda compilation tools, release 13.0, V13.0.88"
        /*0030*/ 	.string	"Build cuda_13.0.r13.0/compiler.36424714_0"
        /*0030*/ 	.string	"-arch sm_100 -m 64 "



//--------------------- .note.nv.cuinfo           --------------------------
	.section	.note.nv.cuinfo,"",@"SHT_NOTE"
	.sectionflags	@"SHF_NOTE_NV_CUINFO"
        /*0018*/ 	.short	0x0002
        /*001a*/ 	.short	0x0064
        /*001c*/ 	.short	0x0082
	.zero		2


//--------------------- .nv.info                  --------------------------
	.section	.nv.info,"",@"SHT_CUDA_INFO"
	.align	4


	//----- nvinfo : EIATTR_REGCOUNT
	.align		4
        /*0000*/ 	.byte	0x04, 0x2f
        /*0002*/ 	.short	(.L_1 - .L_0)
	.align		4
.L_0:
        /*0004*/ 	.word	index@(_Z8wmmaGemmPK6__halfS1_Pfiiiff)
        /*0008*/ 	.word	0x00000020


	//----- nvinfo : EIATTR_FRAME_SIZE
	.align		4
.L_1:
        /*000c*/ 	.byte	0x04, 0x11
        /*000e*/ 	.short	(.L_3 - .L_2)
	.align		4
.L_2:
        /*0010*/ 	.word	index@(_Z8wmmaGemmPK6__halfS1_Pfiiiff)
        /*0014*/ 	.word	0x00000000


	//----- nvinfo : EIATTR_REGCOUNT
	.align		4
.L_3:
        /*0018*/ 	.byte	0x04, 0x2f
        /*001a*/ 	.short	(.L_5 - .L_4)
	.align		4
.L_4:
        /*001c*/ 	.word	index@(_Z13wmmaGemmTiledPK6__halfS1_Pfiiiff)
        /*0020*/ 	.word	0x00000020


	//----- nvinfo : EIATTR_FRAME_SIZE
	.align		4
.L_5:
        /*0024*/ 	.byte	0x04, 0x11
        /*0026*/ 	.short	(.L_7 - .L_6)
	.align		4
.L_6:
        /*0028*/ 	.word	index@(_Z13wmmaGemmTiledPK6__halfS1_Pfiiiff)
        /*002c*/ 	.word	0x00000000


	//----- nvinfo : EIATTR_MIN_STACK_SIZE
	.align		4
.L_7:
        /*0030*/ 	.byte	0x04, 0x12
        /*0032*/ 	.short	(.L_9 - .L_8)
	.align		4
.L_8:
        /*0034*/ 	.word	index@(_Z13wmmaGemmTiledPK6__halfS1_Pfiiiff)
        /*0038*/ 	.word	0x00000000


	//----- nvinfo : EIATTR_MIN_STACK_SIZE
	.align		4
.L_9:
        /*003c*/ 	.byte	0x04, 0x12
        /*003e*/ 	.short	(.L_11 - .L_10)
	.align		4
.L_10:
        /*0040*/ 	.word	index@(_Z8wmmaGemmPK6__halfS1_Pfiiiff)
        /*0044*/ 	.word	0x00000000
.L_11:


//--------------------- .nv.compat                --------------------------
	.section	.nv.compat,"",@"SHT_CUDA_COMPAT_INFO"
	.align	4
        /*0000*/ 	.byte	0x02, 0x09, 0x00, 0x00, 0x02, 0x02, 0x01, 0x00, 0x02, 0x05, 0x05, 0x00, 0x03, 0x07, 0x01, 0x01
        /*0010*/ 	.byte	0x02, 0x03, 0x00, 0x00, 0x02, 0x06, 0x01, 0x00, 0x04, 0x0b, 0x08, 0x00, 0x09, 0x00, 0x00, 0x00
        /*0020*/ 	.byte	0x00, 0x00, 0x00, 0x00


//--------------------- .nv.info._Z13wmmaGemmTiledPK6__halfS1_Pfiiiff --------------------------
	.section	.nv.info._Z13wmmaGemmTiledPK6__halfS1_Pfiiiff,"",@"SHT_CUDA_INFO"
	.sectionflags	@""
	.align	4


	//----- nvinfo : EIATTR_CUDA_API_VERSION
	.align		4
        /*0000*/ 	.byte	0x04, 0x37
        /*0002*/ 	.short	(.L_13 - .L_12)
.L_12:
        /*0004*/ 	.word	0x00000082


	//----- nvinfo : EIATTR_KPARAM_INFO
	.align		4
.L_13:
        /*0008*/ 	.byte	0x04, 0x17
        /*000a*/ 	.short	(.L_15 - .L_14)
.L_14:
        /*000c*/ 	.word	0x00000000
        /*0010*/ 	.short	0x0007
        /*0012*/ 	.short	0x0028
        /*0014*/ 	.byte	0x00, 0xf0, 0x11, 0x00


	//----- nvinfo : EIATTR_KPARAM_INFO
	.align		4
.L_15:
        /*0018*/ 	.byte	0x04, 0x17
        /*001a*/ 	.short	(.L_17 - .L_16)
.L_16:
        /*001c*/ 	.word	0x00000000
        /*0020*/ 	.short	0x0006
        /*0022*/ 	.short	0x0024
        /*0024*/ 	.byte	0x00, 0xf0, 0x11, 0x00


	//----- nvinfo : EIATTR_KPARAM_INFO
	.align		4
.L_17:
        /*0028*/ 	.byte	0x04, 0x17
        /*002a*/ 	.short	(.L_19 - .L_18)
.L_18:
        /*002c*/ 	.word	0x00000000
        /*0030*/ 	.short	0x0005
        /*0032*/ 	.short	0x0020
        /*0034*/ 	.byte	0x00, 0xf0, 0x11, 0x00


	//----- nvinfo : EIATTR_KPARAM_INFO
	.align		4
.L_19:
        /*0038*/ 	.byte	0x04, 0x17
        /*003a*/ 	.short	(.L_21 - .L_20)
.L_20:
        /*003c*/ 	.word	0x00000000
        /*0040*/ 	.short	0x0004
        /*0042*/ 	.short	0x001c
        /*0044*/ 	.byte	0x00, 0xf0, 0x11, 0x00


	//----- nvinfo : EIATTR_KPARAM_INFO
	.align		4
.L_21:
        /*0048*/ 	.byte	0x04, 0x17
        /*004a*/ 	.short	(.L_23 - .L_22)
.L_22:
        /*004c*/ 	.word	0x00000000
        /*0050*/ 	.short	0x0003
        /*0052*/ 	.short	0x0018
        /*0054*/ 	.byte	0x00, 0xf0, 0x11, 0x00


	//----- nvinfo : EIATTR_KPARAM_INFO
	.align		4
.L_23:
        /*0058*/ 	.byte	0x04, 0x17
        /*005a*/ 	.short	(.L_25 - .L_24)
.L_24:
        /*005c*/ 	.word	0x00000000
        /*0060*/ 	.short	0x0002
        /*0062*/ 	.short	0x0010
        /*0064*/ 	.byte	0x00, 0xf5, 0x21, 0x00


	//----- nvinfo : EIATTR_KPARAM_INFO
	.align		4
.L_25:
        /*0068*/ 	.byte	0x04, 0x17
        /*006a*/ 	.short	(.L_27 - .L_26)
.L_26:
        /*006c*/ 	.word	0x00000000
        /*0070*/ 	.short	0x0001
        /*0072*/ 	.short	0x0008
        /*0074*/ 	.byte	0x00, 0xf5, 0x21, 0x00


	//----- nvinfo : EIATTR_KPARAM_INFO
	.align		4
.L_27:
        /*0078*/ 	.byte	0x04, 0x17
        /*007a*/ 	.short	(.L_29 - .L_28)
.L_28:
        /*007c*/ 	.word	0x00000000
        /*0080*/ 	.short	0x0000
        /*0082*/ 	.short	0x0000
        /*0084*/ 	.byte	0x00, 0xf5, 0x21, 0x00


	//----- nvinfo : EIATTR_SPARSE_MMA_MASK
	.align		4
.L_29:
        /*0088*/ 	.byte	0x03, 0x50
        /*008a*/ 	.short	0x0000


	//----- nvinfo : EIATTR_WMMA_USED
	.align		4
        /*008c*/ 	.byte	0x01, 0x2b
	.zero		2


	//----- nvinfo : EIATTR_MAXREG_COUNT
	.align		4
        /*0090*/ 	.byte	0x03, 0x1b
        /*0092*/ 	.short	0x00ff


	//----- nvinfo : EIATTR_MERCURY_ISA_VERSION
	.align		4
        /*0094*/ 	.byte	0x03, 0x5f
        /*0096*/ 	.short	0x0101


	//----- nvinfo : EIATTR_VRC_CTA_INIT_COUNT
	.align		4
        /*0098*/ 	.byte	0x02, 0x4a
	.zero		1
	.zero		1


	//----- nvinfo : EIATTR_EXIT_INSTR_OFFSETS
	.align		4
        /*009c*/ 	.byte	0x04, 0x1c
        /*009e*/ 	.short	(.L_31 - .L_30)


	//   ....[0]....
.L_30:
        /*00a0*/ 	.word	0x000000d0


	//   ....[1]....
        /*00a4*/ 	.word	0x00001380


	//----- nvinfo : EIATTR_CBANK_PARAM_SIZE
	.align		4
.L_31:
        /*00a8*/ 	.byte	0x03, 0x19
        /*00aa*/ 	.short	0x002c


	//----- nvinfo : EIATTR_PARAM_CBANK
	.align		4
        /*00ac*/ 	.byte	0x04, 0x0a
        /*00ae*/ 	.short	(.L_33 - .L_32)
	.align		4
.L_32:
        /*00b0*/ 	.word	index@(.nv.constant0._Z13wmmaGemmTiledPK6__halfS1_Pfiiiff)
        /*00b4*/ 	.short	0x0380
        /*00b6*/ 	.short	0x002c


	//----- nvinfo : EIATTR_SW_WAR
	.align		4
.L_33:
        /*00b8*/ 	.byte	0x04, 0x36
        /*00ba*/ 	.short	(.L_35 - .L_34)
.L_34:
        /*00bc*/ 	.word	0x00000008
.L_35:


//--------------------- .nv.info._Z8wmmaGemmPK6__halfS1_Pfiiiff --------------------------
	.section	.nv.info._Z8wmmaGemmPK6__halfS1_Pfiiiff,"",@"SHT_CUDA_INFO"
	.sectionflags	@""
	.align	4


	//----- nvinfo : EIATTR_CUDA_API_VERSION
	.align		4
        /*0000*/ 	.byte	0x04, 0x37
        /*0002*/ 	.short	(.L_37 - .L_36)
.L_36:
        /*0004*/ 	.word	0x00000082


	//----- nvinfo : EIATTR_KPARAM_INFO
	.align		4
.L_37:
        /*0008*/ 	.byte	0x04, 0x17
        /*000a*/ 	.short	(.L_39 - .L_38)
.L_38:
        /*000c*/ 	.word	0x00000000
        /*0010*/ 	.short	0x0007
        /*0012*/ 	.short	0x0028
        /*0014*/ 	.byte	0x00, 0xf0, 0x11, 0x00


	//----- nvinfo : EIATTR_KPARAM_INFO
	.align		4
.L_39:
        /*0018*/ 	.byte	0x04, 0x17
        /*001a*/ 	.short	(.L_41 - .L_40)
.L_40:
        /*001c*/ 	.word	0x00000000
        /*0020*/ 	.short	0x0006
        /*0022*/ 	.short	0x0024
        /*0024*/ 	.byte	0x00, 0xf0, 0x11, 0x00


	//----- nvinfo : EIATTR_KPARAM_INFO
	.align		4
.L_41:
        /*0028*/ 	.byte	0x04, 0x17
        /*002a*/ 	.short	(.L_43 - .L_42)
.L_42:
        /*002c*/ 	.word	0x00000000
        /*0030*/ 	.short	0x0005
        /*0032*/ 	.short	0x0020
        /*0034*/ 	.byte	0x00, 0xf0, 0x11, 0x00


	//----- nvinfo : EIATTR_KPARAM_INFO
	.align		4
.L_43:
        /*0038*/ 	.byte	0x04, 0x17
        /*003a*/ 	.short	(.L_45 - .L_44)
.L_44:
        /*003c*/ 	.word	0x00000000
        /*0040*/ 	.short	0x0004
        /*0042*/ 	.short	0x001c
        /*0044*/ 	.byte	0x00, 0xf0, 0x11, 0x00


	//----- nvinfo : EIATTR_KPARAM_INFO
	.align		4
.L_45:
        /*0048*/ 	.byte	0x04, 0x17
        /*004a*/ 	.short	(.L_47 - .L_46)
.L_46:
        /*004c*/ 	.word	0x00000000
        /*0050*/ 	.short	0x0003
        /*0052*/ 	.short	0x0018
        /*0054*/ 	.byte	0x00, 0xf0, 0x11, 0x00


	//----- nvinfo : EIATTR_KPARAM_INFO
	.align		4
.L_47:
        /*0058*/ 	.byte	0x04, 0x17
        /*005a*/ 	.short	(.L_49 - .L_48)
.L_48:
        /*005c*/ 	.word	0x00000000
        /*0060*/ 	.short	0x0002
        /*0062*/ 	.short	0x0010
        /*0064*/ 	.byte	0x00, 0xf5, 0x21, 0x00


	//----- nvinfo : EIATTR_KPARAM_INFO
	.align		4
.L_49:
        /*0068*/ 	.byte	0x04, 0x17
        /*006a*/ 	.short	(.L_51 - .L_50)
.L_50:
        /*006c*/ 	.word	0x00000000
        /*0070*/ 	.short	0x0001
        /*0072*/ 	.short	0x0008
        /*0074*/ 	.byte	0x00, 0xf5, 0x21, 0x00


	//----- nvinfo : EIATTR_KPARAM_INFO
	.align		4
.L_51:
        /*0078*/ 	.byte	0x04, 0x17
        /*007a*/ 	.short	(.L_53 - .L_52)
.L_52:
        /*007c*/ 	.word	0x00000000
        /*0080*/ 	.short	0x0000
        /*0082*/ 	.short	0x0000
        /*0084*/ 	.byte	0x00, 0xf5, 0x21, 0x00


	//----- nvinfo : EIATTR_SPARSE_MMA_MASK
	.align		4
.L_53:
        /*0088*/ 	.byte	0x03, 0x50
        /*008a*/ 	.short	0x0000


	//----- nvinfo : EIATTR_WMMA_USED
	.align		4
        /*008c*/ 	.byte	0x01, 0x2b
	.zero		2


	//----- nvinfo : EIATTR_MAXREG_COUNT
	.align		4
        /*0090*/ 	.byte	0x03, 0x1b
        /*0092*/ 	.short	0x00ff


	//----- nvinfo : EIATTR_MERCURY_ISA_VERSION
	.align		4
        /*0094*/ 	.byte	0x03, 0x5f
        /*0096*/ 	.short	0x0101


	//----- nvinfo : EIATTR_VRC_CTA_INIT_COUNT
	.align		4
        /*0098*/ 	.byte	0x02, 0x4a
	.zero		1
	.zero		1


	//----- nvinfo : EIATTR_EXIT_INSTR_OFFSETS
	.align		4
        /*009c*/ 	.byte	0x04, 0x1c
        /*009e*/ 	.short	(.L_55 - .L_54)


	//   ....[0]....
.L_54:
        /*00a0*/ 	.word	0x000000f0


	//   ....[1]....
        /*00a4*/ 	.word	0x000013b0


	//----- nvinfo : EIATTR_CBANK_PARAM_SIZE
	.align		4
.L_55:
        /*00a8*/ 	.byte	0x03, 0x19
        /*00aa*/ 	.short	0x002c


	//----- nvinfo : EIATTR_PARAM_CBANK
	.align		4
        /*00ac*/ 	.byte	0x04, 0x0a
        /*00ae*/ 	.short	(.L_57 - .L_56)
	.align		4
.L_56:
        /*00b0*/ 	.word	index@(.nv.constant0._Z8wmmaGemmPK6__halfS1_Pfiiiff)
        /*00b4*/ 	.short	0x0380
        /*00b6*/ 	.short	0x002c


	//----- nvinfo : EIATTR_SW_WAR
	.align		4
.L_57:
        /*00b8*/ 	.byte	0x04, 0x36
        /*00ba*/ 	.short	(.L_59 - .L_58)
.L_58:
        /*00bc*/ 	.word	0x00000008
.L_59:


//--------------------- .nv.callgraph             --------------------------
	.section	.nv.callgraph,"",@"SHT_CUDA_CALLGRAPH"
	.align	4
	.sectionentsize	8
	.align		4
        /*0000*/ 	.word	0x00000000
	.align		4
        /*0004*/ 	.word	0xffffffff
	.align		4
        /*0008*/ 	.word	0x00000000
	.align		4
        /*000c*/ 	.word	0xfffffffe
	.align		4
        /*0010*/ 	.word	0x00000000
	.align		4
        /*0014*/ 	.word	0xfffffffd
	.align		4
        /*0018*/ 	.word	0x00000000
	.align		4
        /*001c*/ 	.word	0xfffffffc


//--------------------- .text._Z13wmmaGemmTiledPK6__halfS1_Pfiiiff --------------------------
	.section	.text._Z13wmmaGemmTiledPK6__halfS1_Pfiiiff,"ax",@progbits
	.align	128
        .global         _Z13wmmaGemmTiledPK6__halfS1_Pfiiiff
        .type           _Z13wmmaGemmTiledPK6__halfS1_Pfiiiff,@function
        .size           _Z13wmmaGemmTiledPK6__halfS1_Pfiiiff,(.L_x_24 - _Z13wmmaGemmTiledPK6__halfS1_Pfiiiff)
        .other          _Z13wmmaGemmTiledPK6__halfS1_Pfiiiff,@"STO_CUDA_ENTRY STV_DEFAULT"
_Z13wmmaGemmTiledPK6__halfS1_Pfiiiff:
.text._Z13wmmaGemmTiledPK6__halfS1_Pfiiiff:
[----:B------:R-:W-:Y:S01]  /*0000*/  LDC R1, c[0x0][0x37c] ;  /* 0x0000df00ff017b82 */ /* 0x000fe20000000800 */
[----:B------:R-:W0:Y:S01]  /*0010*/  S2R R0, SR_TID.X ;  /* 0x0000000000007919 */ /* 0x000e220000002100 */
[----:B------:R-:W1:Y:S01]  /*0020*/  LDCU.64 UR12, c[0x0][0x398] ;  /* 0x00007300ff0c77ac */ /* 0x000e620008000a00 */
[----:B------:R-:W2:Y:S01]  /*0030*/  S2R R5, SR_CTAID.Y ;  /* 0x0000000000057919 */ /* 0x000ea20000002600 */
[----:B------:R-:W3:Y:S01]  /*0040*/  S2R R3, SR_CTAID.X ;  /* 0x0000000000037919 */ /* 0x000ee20000002500 */
[--C-:B0-----:R-:W-:Y:S02]  /*0050*/  SHF.R.U32.HI R2, RZ, 0x1, R0.reuse ;  /* 0x00000001ff027819 */ /* 0x101fe40000011600 */
[----:B------:R-:W-:Y:S02]  /*0060*/  SHF.R.U32.HI R0, RZ, 0x3, R0 ;  /* 0x00000003ff007819 */ /* 0x000fe40000011600 */
[----:B------:R-:W-:Y:S02]  /*0070*/  LOP3.LUT R2, R2, 0x30, RZ, 0xc0, !PT ;  /* 0x0000003002027812 */ /* 0x000fe400078ec0ff */
[----:B------:R-:W-:-:S03]  /*0080*/  LOP3.LUT R18, R0, 0x70, RZ, 0xc0, !PT ;  /* 0x0000007000127812 */ /* 0x000fc600078ec0ff */
[----:B--2---:R-:W-:Y:S02]  /*0090*/  IMAD R0, R5, 0x40, R2 ;  /* 0x0000004005007824 */ /* 0x004fe400078e0202 */
[----:B---3--:R-:W-:-:S03]  /*00a0*/  IMAD R18, R3, 0x40, R18 ;  /* 0x0000004003127824 */ /* 0x008fc600078e0212 */
[----:B-1----:R-:W-:-:S04]  /*00b0*/  ISETP.GE.AND P0, PT, R0, UR13, PT ;  /* 0x0000000d00007c0c */ /* 0x002fc8000bf06270 */
[----:B------:R-:W-:-:S13]  /*00c0*/  ISETP.GE.OR P0, PT, R18, UR12, P0 ;  /* 0x0000000c12007c0c */ /* 0x000fda0008706670 */
[----:B------:R-:W-:Y:S05]  /*00d0*/  @P0 EXIT ;  /* 0x000000000000094d */ /* 0x000fea0003800000 */
[----:B------:R-:W0:Y:S01]  /*00e0*/  LDCU UR5, c[0x0][0x3a0] ;  /* 0x00007400ff0577ac */ /* 0x000e220008000800 */
[----:B------:R-:W-:Y:S02]  /*00f0*/  CS2R R4, SRZ ;  /* 0x0000000000047805 */ /* 0x000fe4000001ff00 */
[----:B------:R-:W-:Y:S02]  /*0100*/  CS2R R6, SRZ ;  /* 0x0000000000067805 */ /* 0x000fe4000001ff00 */
[----:B------:R-:W-:Y:S02]  /*0110*/  CS2R R8, SRZ ;  /* 0x0000000000087805 */ /* 0x000fe4000001ff00 */
[----:B------:R-:W-:Y:S01]  /*0120*/  CS2R R10, SRZ ;  /* 0x00000000000a7805 */ /* 0x000fe2000001ff00 */
[----:B------:R-:W1:Y:S01]  /*0130*/  LDCU.64 UR16, c[0x0][0x358] ;  /* 0x00006b00ff1077ac */ /* 0x000e620008000a00 */
[----:B0-----:R-:W-:-:S09]  /*0140*/  UISETP.GT.AND UP0, UPT, UR5, URZ, UPT ;  /* 0x000000ff0500728c */ /* 0x001fd2000bf04270 */
[----:B-1----:R-:W-:Y:S05]  /*0150*/  BRA.U !UP0, `(.L_x_0) ;  /* 0x0000000d08887547 */ /* 0x002fea000b800000 */
[----:B------:R-:W-:Y:S02]  /*0160*/  UISETP.GE.U32.AND UP0, UPT, UR5, 0x31, UPT ;  /* 0x000000310500788c */ /* 0x000fe4000bf06070 */
[----:B------:R-:W-:Y:S01]  /*0170*/  IMAD R2, R18, UR5, RZ ;  /* 0x0000000512027c24 */ /* 0x000fe2000f8e02ff */
[----:B------:R-:W-:Y:S01]  /*0180*/  UIADD3 UR4, UPT, UPT, UR5, -0x1, URZ ;  /* 0xffffffff05047890 */ /* 0x000fe2000fffe0ff */
[----:B------:R-:W-:Y:S02]  /*0190*/  CS2R R10, SRZ ;  /* 0x00000000000a7805 */ /* 0x000fe4000001ff00 */
[----:B------:R-:W-:Y:S02]  /*01a0*/  CS2R R8, SRZ ;  /* 0x0000000000087805 */ /* 0x000fe4000001ff00 */
[----:B------:R-:W-:Y:S01]  /*01b0*/  CS2R R6, SRZ ;  /* 0x0000000000067805 */ /* 0x000fe2000001ff00 */
[----:B------:R-:W-:Y:S01]  /*01c0*/  ULEA.HI UR5, UR4, 0x1, URZ, 0x1c ;  /* 0x0000000104057891 */ /* 0x000fe2000f8fe0ff */
[----:B------:R-:W-:-:S02]  /*01d0*/  CS2R R4, SRZ ;  /* 0x0000000000047805 */ /* 0x000fc4000001ff00 */
[----:B------:R-:W-:Y:S01]  /*01e0*/  SHF.R.S32.HI R3, RZ, 0x1f, R2 ;  /* 0x0000001fff037819 */ /* 0x000fe20000011402 */
[----:B------:R-:W-:Y:S01]  /*01f0*/  UMOV UR4, URZ ;  /* 0x000000ff00047c82 */ /* 0x000fe20008000000 */
[----:B------:R-:W-:Y:S01]  /*0200*/  ULOP3.LUT UR6, UR5, 0x3, URZ, 0xc0, !UPT ;  /* 0x0000000305067892 */ /* 0x000fe2000f8ec0ff */
[----:B------:R-:W-:Y:S11]  /*0210*/  BRA.U !UP0, `(.L_x_1) ;  /* 0x0000000908847547 */ /* 0x000ff6000b800000 */
[----:B------:R-:W0:Y:S01]  /*0220*/  LDCU.64 UR14, c[0x0][0x380] ;  /* 0x00007000ff0e77ac */ /* 0x000e220008000a00 */
[----:B------:R-:W-:Y:S01]  /*0230*/  IMAD.MOV.U32 R11, RZ, RZ, RZ ;  /* 0x000000ffff0b7224 */ /* 0x000fe200078e00ff */
[----:B------:R-:W-:Y:S02]  /*0240*/  ULOP3.LUT UR5, UR5, 0x1ffffffc, URZ, 0xc0, !UPT ;  /* 0x1ffffffc05057892 */ /* 0x000fe4000f8ec0ff */
[----:B------:R-:W-:Y:S02]  /*0250*/  UIMAD UR9, UR13, 0x30, URZ ;  /* 0x000000300d0978a4 */ /* 0x000fe4000f8e02ff */
[----:B------:R-:W-:Y:S01]  /*0260*/  USHF.L.U32 UR10, UR13, 0x5, URZ ;  /* 0x000000050d0a7899 */ /* 0x000fe200080006ff */
[----:B------:R-:W1:Y:S01]  /*0270*/  LDCU UR8, c[0x0][0x39c] ;  /* 0x00007380ff0877ac */ /* 0x000e620008000800 */
[----:B------:R-:W2:Y:S01]  /*0280*/  LDCU.64 UR18, c[0x0][0x388] ;  /* 0x00007100ff1277ac */ /* 0x000ea20008000a00 */
[----:B0-----:R-:W-:Y:S01]  /*0290*/  LEA R16, P0, R2, UR14, 0x1 ;  /* 0x0000000e02107c11 */ /* 0x001fe2000f8008ff */
[----:B------:R-:W-:-:S02]  /*02a0*/  USHF.L.U32 UR11, UR13, 0x4, URZ ;  /* 0x000000040d0b7899 */ /* 0x000fc400080006ff */
[----:B------:R-:W-:Y:S01]  /*02b0*/  UIADD3 UR5, UPT, UPT, -UR5, URZ, URZ ;  /* 0x000000ff05057290 */ /* 0x000fe2000fffe1ff */
[----:B------:R-:W-:Y:S01]  /*02c0*/  LEA.HI.X R17, R2, UR15, R3, 0x1, P0 ;  /* 0x0000000f02117c11 */ /* 0x000fe200080f0c03 */
[----:B------:R-:W-:Y:S01]  /*02d0*/  UMOV UR7, 0x20 ;  /* 0x0000002000077882 */ /* 0x000fe20000000000 */
[----:B------:R-:W-:-:S09]  /*02e0*/  UMOV UR4, URZ ;  /* 0x000000ff00047c82 */ /* 0x000fd20008000000 */
.L_x_6:
[----:B------:R-:W0:Y:S01]  /*02f0*/  LDC R19, c[0x0][0x3a0] ;  /* 0x0000e800ff137b82 */ /* 0x000e220000000800 */
[----:B------:R-:W-:Y:S02]  /*0300*/  UIADD3 UR12, UPT, UPT, UR7, -0x10, URZ ;  /* 0xfffffff0070c7890 */ /* 0x000fe4000fffe0ff */
[----:B------:R-:W-:Y:S02]  /*0310*/  UIADD3 UR13, UPT, UPT, UR7, 0x10, URZ ;  /* 0x00000010070d7890 */ /* 0x000fe4000fffe0ff */
[----:B------:R-:W-:Y:S02]  /*0320*/  UIADD3 UR14, UPT, UPT, UR7, 0x20, URZ ;  /* 0x00000020070e7890 */ /* 0x000fe4000fffe0ff */
[C---:B0-----:R-:W-:Y:S02]  /*0330*/  ISETP.LT.AND P3, PT, R19.reuse, UR12, PT ;  /* 0x0000000c13007c0c */ /* 0x041fe4000bf61270 */
[C---:B------:R-:W-:Y:S02]  /*0340*/  ISETP.LT.AND P0, PT, R19.reuse, UR7, PT ;  /* 0x0000000713007c0c */ /* 0x040fe4000bf01270 */
[----:B------:R-:W-:-:S02]  /*0350*/  ISETP.LT.AND P1, PT, R19, UR13, PT ;  /* 0x0000000d13007c0c */ /* 0x000fc4000bf21270 */
[----:B------:R-:W-:-:S07]  /*0360*/  ISETP.LT.AND P2, PT, R19, UR14, PT ;  /* 0x0000000e13007c0c */ /* 0x000fce000bf41270 */
[----:B------:R-:W-:Y:S06]  /*0370*/  @P3 BRA `(.L_x_2) ;  /* 0x00000000007c3947 */ /* 0x000fec0003800000 */
[----:B------:R-:W0:Y:S01]  /*0380*/  S2R R13, SR_LANEID ;  /* 0x00000000000d7919 */ /* 0x000e220000000000 */
[----:B------:R-:W3:Y:S01]  /*0390*/  LDC R25, c[0x0][0x39c] ;  /* 0x0000e700ff197b82 */ /* 0x000ee20000000800 */
[----:B------:R-:W-:Y:S01]  /*03a0*/  SHF.R.U32.HI R20, RZ, 0x1, R19 ;  /* 0x00000001ff147819 */ /* 0x000fe20000011613 */
[----:B------:R-:W-:Y:S01]  /*03b0*/  IMAD.U32 R23, RZ, RZ, UR4 ;  /* 0x00000004ff177e24 */ /* 0x000fe2000f8e00ff */
[----:B------:R-:W-:Y:S01]  /*03c0*/  IADD3 R12, P3, PT, R0, UR4, RZ ;  /* 0x00000004000c7c10 */ /* 0x000fe2000ff7e0ff */
[----:B------:R-:W-:-:S03]  /*03d0*/  IMAD.MOV.U32 R15, RZ, RZ, RZ ;  /* 0x000000ffff0f7224 */ /* 0x000fc600078e00ff */
[----:B------:R-:W-:Y:S02]  /*03e0*/  LEA.HI.X.SX32 R23, R23, RZ, 0x1, P3 ;  /* 0x000000ff17177211 */ /* 0x000fe400018f0eff */
[----:B---3--:R-:W-:Y:S02]  /*03f0*/  SHF.R.U32.HI R22, RZ, 0x1, R25 ;  /* 0x00000001ff167819 */ /* 0x008fe40000011619 */
[----:B0-----:R-:W-:Y:S02]  /*0400*/  LOP3.LUT R14, R13, 0x3, RZ, 0xc0, !PT ;  /* 0x000000030d0e7812 */ /* 0x001fe400078ec0ff */
[----:B------:R-:W-:-:S05]  /*0410*/  SHF.R.U32.HI R13, RZ, 0x2, R13 ;  /* 0x00000002ff0d7819 */ /* 0x000fca000001160d */
[----:B------:R-:W-:-:S04]  /*0420*/  IMAD.WIDE.U32 R20, R13, R20, R14 ;  /* 0x000000140d147225 */ /* 0x000fc800078e000e */
[----:B------:R-:W-:Y:S01]  /*0430*/  IMAD.WIDE.U32 R14, R13, R22, R14 ;  /* 0x000000160d0e7225 */ /* 0x000fe200078e000e */
[----:B--2---:R-:W-:-:S04]  /*0440*/  LEA R13, P3, R12, UR18, 0x1 ;  /* 0x000000120c0d7c11 */ /* 0x004fc8000f8608ff */
[----:B------:R-:W-:Y:S02]  /*0450*/  LEA.HI.X R23, R12, UR19, R23, 0x1, P3 ;  /* 0x000000130c177c11 */ /* 0x000fe400098f0c17 */
[----:B------:R-:W-:Y:S02]  /*0460*/  LEA R28, P3, R20, R16, 0x2 ;  /* 0x00000010141c7211 */ /* 0x000fe400078610ff */
[----:B------:R-:W-:Y:S02]  /*0470*/  LEA R12, P4, R14, R13, 0x2 ;  /* 0x0000000d0e0c7211 */ /* 0x000fe400078810ff */
[----:B------:R-:W-:Y:S02]  /*0480*/  LEA.HI.X R29, R20, R17, R21, 0x2, P3 ;  /* 0x00000011141d7211 */ /* 0x000fe400018f1415 */
[----:B------:R-:W-:Y:S01]  /*0490*/  LEA.HI.X R13, R14, R23, R15, 0x2, P4 ;  /* 0x000000170e0d7211 */ /* 0x000fe200020f140f */
[----:B------:R-:W-:Y:S02]  /*04a0*/  IMAD.WIDE.U32 R26, R19, 0x10, R28 ;  /* 0x00000010131a7825 */ /* 0x000fe400078e001c */
[----:B------:R-:W2:Y:S02]  /*04b0*/  LDG.E R14, desc[UR16][R28.64+0x10] ;  /* 0x000010101c0e7981 */ /* 0x000ea4000c1e1900 */
[----:B------:R-:W-:-:S02]  /*04c0*/  IMAD.WIDE.U32 R24, R25, 0x10, R12 ;  /* 0x0000001019187825 */ /* 0x000fc400078e000c */
[----:B------:R-:W2:Y:S04]  /*04d0*/  LDG.E R20, desc[UR16][R12.64] ;  /* 0x000000100c147981 */ /* 0x000ea8000c1e1900 */
[----:B------:R-:W2:Y:S04]  /*04e0*/  LDG.E R21, desc[UR16][R12.64+0x10] ;  /* 0x000010100c157981 */ /* 0x000ea8000c1e1900 */
[----:B------:R-:W2:Y:S04]  /*04f0*/  LDG.E R15, desc[UR16][R26.64+0x10] ;  /* 0x000010101a0f7981 */ /* 0x000ea8000c1e1900 */
[----:B------:R-:W3:Y:S04]  /*0500*/  LDG.E R22, desc[UR16][R24.64] ;  /* 0x0000001018167981 */ /* 0x000ee8000c1e1900 */
[----:B------:R-:W2:Y:S04]  /*0510*/  LDG.E R12, desc[UR16][R28.64] ;  /* 0x000000101c0c7981 */ /* 0x000ea8000c1e1900 */
[----:B------:R-:W2:Y:S04]  /*0520*/  LDG.E R13, desc[UR16][R26.64] ;  /* 0x000000101a0d7981 */ /* 0x000ea8000c1e1900 */
[----:B------:R-:W3:Y:S01]  /*0530*/  LDG.E R23, desc[UR16][R24.64+0x10] ;  /* 0x0000101018177981 */ /* 0x000ee2000c1e1900 */
[C---:B--2---:R-:W-:Y:S08]  /*0540*/  HMMA.16816.F32 R4, R12.reuse, R20, R4 ;  /* 0x000000140c04723c */ /* 0x044ff00000001804 */
[----:B---3--:R-:W-:-:S15]  /*0550*/  HMMA.16816.F32 R8, R12, R22, R8 ;  /* 0x000000160c08723c */ /* 0x008fde0000001808 */
[----:B------:R-:W-:-:S05]  /*0560*/  NOP ;  /* 0x0000000000007918 */ /* 0x000fca0000000000 */
.L_x_2:
[----:B------:R-:W-:Y:S05]  /*0570*/  @P0 BRA `(.L_x_3) ;  /* 0x00000000007c0947 */ /* 0x000fea0003800000 */
        /* <DEDUP_REMOVED lines=12> */
[----:B--2---:R-:W-:Y:S02]  /*0640*/  LEA R13, P0, R12, UR18, 0x1 ;  /* 0x000000120c0d7c11 */ /* 0x004fe4000f8008ff */
[----:B------:R-:W-:Y:S02]  /*0650*/  LEA R28, P3, R20, R16, 0x2 ;  /* 0x00000010141c7211 */ /* 0x000fe400078610ff */
[----:B------:R-:W-:Y:S02]  /*0660*/  LEA.HI.X R23, R12, UR19, R23, 0x1, P0 ;  /* 0x000000130c177c11 */ /* 0x000fe400080f0c17 */
[----:B------:R-:W-:Y:S02]  /*0670*/  LEA R12, P0, R14, R13, 0x2 ;  /* 0x0000000d0e0c7211 */ /* 0x000fe400078010ff */
[----:B------:R-:W-:Y:S02]  /*0680*/  LEA.HI.X R29, R20, R17, R21, 0x2, P3 ;  /* 0x00000011141d7211 */ /* 0x000fe400018f1415 */
[----:B------:R-:W-:Y:S01]  /*0690*/  LEA.HI.X R13, R14, R23, R15, 0x2, P0 ;  /* 0x000000170e0d7211 */ /* 0x000fe200000f140f */
[----:B------:R-:W-:-:S02]  /*06a0*/  IMAD.WIDE.U32 R26, R19, 0x10, R28 ;  /* 0x00000010131a7825 */ /* 0x000fc400078e001c */
[----:B------:R-:W2:Y:S02]  /*06b0*/  LDG.E R14, desc[UR16][R28.64+0x30] ;  /* 0x000030101c0e7981 */ /* 0x000ea4000c1e1900 */
[----:B------:R-:W-:Y:S02]  /*06c0*/  IMAD.WIDE.U32 R24, R25, 0x10, R12 ;  /* 0x0000001019187825 */ /* 0x000fe400078e000c */
        /* <DEDUP_REMOVED lines=10> */
.L_x_3:
        /* <DEDUP_REMOVED lines=32> */
.L_x_4:
        /* <DEDUP_REMOVED lines=32> */
.L_x_5:
[----:B------:R-:W-:Y:S01]  /*0b70*/  UIADD3 UR5, UPT, UPT, UR5, 0x4, URZ ;  /* 0x0000000405057890 */ /* 0x000fe2000fffe0ff */
[----:B------:R-:W-:Y:S01]  /*0b80*/  IADD3 R16, P0, PT, R16, 0x80, RZ ;  /* 0x0000008010107810 */ /* 0x000fe20007f1e0ff */
[----:B-1----:R-:W-:Y:S01]  /*0b90*/  UMOV UR13, UR8 ;  /* 0x00000008000d7c82 */ /* 0x002fe20008000000 */
[----:B------:R-:W-:Y:S02]  /*0ba0*/  UIADD3 UR7, UPT, UPT, UR7, 0x40, URZ ;  /* 0x0000004007077890 */ /* 0x000fe4000fffe0ff */
[----:B------:R-:W-:Y:S01]  /*0bb0*/  UISETP.NE.AND UP0, UPT, UR5, URZ, UPT ;  /* 0x000000ff0500728c */ /* 0x000fe2000bf05270 */
[----:B------:R-:W-:Y:S01]  /*0bc0*/  IMAD.X R17, RZ, RZ, R17, P0 ;  /* 0x000000ffff117224 */ /* 0x000fe200000e0611 */
[----:B------:R-:W-:Y:S02]  /*0bd0*/  ULEA UR9, UR13, UR9, 0x6 ;  /* 0x000000090d097291 */ /* 0x000fe4000f8e30ff */
[----:B------:R-:W-:Y:S02]  /*0be0*/  ULEA UR10, UR13, UR10, 0x6 ;  /* 0x0000000a0d0a7291 */ /* 0x000fe4000f8e30ff */
[----:B------:R-:W-:-:S02]  /*0bf0*/  ULEA UR4, UR13, UR4, 0x6 ;  /* 0x000000040d047291 */ /* 0x000fc4000f8e30ff */
[----:B------:R-:W-:Y:S01]  /*0c00*/  ULEA UR11, UR13, UR11, 0x6 ;  /* 0x0000000b0d0b7291 */ /* 0x000fe2000f8e30ff */
[----:B------:R-:W-:Y:S11]  /*0c10*/  BRA.U UP0, `(.L_x_6) ;  /* 0xfffffff500b47547 */ /* 0x000ff6000b83ffff */
[----:B------:R-:W-:-:S12]  /*0c20*/  UIADD3 UR4, UPT, UPT, UR7, -0x20, URZ ;  /* 0xffffffe007047890 */ /* 0x000fd8000fffe0ff */
.L_x_1:
[----:B------:R-:W-:-:S09]  /*0c30*/  UISETP.NE.AND UP0, UPT, UR6, URZ, UPT ;  /* 0x000000ff0600728c */ /* 0x000fd2000bf05270 */
[----:B------:R-:W-:Y:S05]  /*0c40*/  BRA.U !UP0, `(.L_x_0) ;  /* 0x0000000108cc7547 */ /* 0x000fea000b800000 */
[----:B------:R-:W0:Y:S01]  /*0c50*/  LDCU.64 UR8, c[0x0][0x380] ;  /* 0x00007000ff0877ac */ /* 0x000e220008000a00 */
[----:B------:R-:W-:Y:S01]  /*0c60*/  IADD3 R2, P0, PT, R2, UR4, RZ ;  /* 0x0000000402027c10 */ /* 0x000fe2000ff1e0ff */
[----:B------:R-:W1:Y:S04]  /*0c70*/  LDCU UR5, c[0x0][0x39c] ;  /* 0x00007380ff0577ac */ /* 0x000e680008000800 */
[----:B------:R-:W-:Y:S01]  /*0c80*/  IMAD.X R3, RZ, RZ, R3, P0 ;  /* 0x000000ffff037224 */ /* 0x000fe200000e0603 */
[----:B------:R-:W3:Y:S01]  /*0c90*/  LDCU.64 UR10, c[0x0][0x388] ;  /* 0x00007100ff0a77ac */ /* 0x000ee20008000a00 */
[----:B------:R-:W-:Y:S02]  /*0ca0*/  UIMAD UR7, UR4, UR13, URZ ;  /* 0x0000000d040772a4 */ /* 0x000fe4000f8e02ff */
[----:B------:R-:W-:Y:S01]  /*0cb0*/  UIADD3 UR6, UPT, UPT, -UR6, URZ, URZ ;  /* 0x000000ff06067290 */ /* 0x000fe2000fffe1ff */
[----:B0-----:R-:W-:-:S04]  /*0cc0*/  LEA R24, P1, R2, UR8, 0x1 ;  /* 0x0000000802187c11 */ /* 0x001fc8000f8208ff */
[----:B-1----:R-:W-:-:S09]  /*0cd0*/  LEA.HI.X R19, R2, UR9, R3, 0x1, P1 ;  /* 0x0000000902137c11 */ /* 0x002fd200088f0c03 */
.L_x_8:
[----:B------:R-:W0:Y:S01]  /*0ce0*/  LDC R15, c[0x0][0x3a0] ;  /* 0x0000e800ff0f7b82 */ /* 0x000e220000000800 */
[----:B------:R-:W-:Y:S02]  /*0cf0*/  UIADD3 UR4, UPT, UPT, UR4, 0x10, URZ ;  /* 0x0000001004047890 */ /* 0x000fe4000fffe0ff */
[----:B------:R-:W-:Y:S01]  /*0d00*/  UIADD3 UR6, UPT, UPT, UR6, 0x1, URZ ;  /* 0x0000000106067890 */ /* 0x000fe2000fffe0ff */
[----:B------:R-:W-:-:S03]  /*0d10*/  UMOV UR13, UR5 ;  /* 0x00000005000d7c82 */ /* 0x000fc60008000000 */
[----:B0-----:R-:W-:-:S13]  /*0d20*/  ISETP.LT.AND P0, PT, R15, UR4, PT ;  /* 0x000000040f007c0c */ /* 0x001fda000bf01270 */
[----:B------:R-:W-:Y:S05]  /*0d30*/  @P0 BRA `(.L_x_7) ;  /* 0x00000000007c0947 */ /* 0x000fea0003800000 */
[----:B------:R-:W0:Y:S01]  /*0d40*/  S2R R2, SR_LANEID ;  /* 0x0000000000027919 */ /* 0x000e220000000000 */
[----:B------:R-:W1:Y:S01]  /*0d50*/  LDC R17, c[0x0][0x39c] ;  /* 0x0000e700ff117b82 */ /* 0x000e620000000800 */
[----:B------:R-:W-:Y:S01]  /*0d60*/  IMAD.U32 R14, RZ, RZ, UR7 ;  /* 0x00000007ff0e7e24 */ /* 0x000fe2000f8e00ff */
[----:B------:R-:W-:Y:S01]  /*0d70*/  SHF.R.U32.HI R3, RZ, 0x1, R15 ;  /* 0x00000001ff037819 */ /* 0x000fe2000001160f */
[----:B------:R-:W-:Y:S01]  /*0d80*/  IMAD.MOV.U32 R13, RZ, RZ, RZ ;  /* 0x000000ffff0d7224 */ /* 0x000fe200078e00ff */
[----:B------:R-:W-:-:S04]  /*0d90*/  IADD3 R21, P0, PT, R0, UR7, RZ ;  /* 0x0000000700157c10 */ /* 0x000fc8000ff1e0ff */
[----:B------:R-:W-:Y:S02]  /*0da0*/  LEA.HI.X.SX32 R14, R14, RZ, 0x1, P0 ;  /* 0x000000ff0e0e7211 */ /* 0x000fe400000f0eff */
[----:B---3--:R-:W-:-:S04]  /*0db0*/  LEA R27, P0, R21, UR10, 0x1 ;  /* 0x0000000a151b7c11 */ /* 0x008fc8000f8008ff */
[----:B------:R-:W-:Y:S02]  /*0dc0*/  LEA.HI.X R21, R21, UR11, R14, 0x1, P0 ;  /* 0x0000000b15157c11 */ /* 0x000fe400080f0c0e */
[----:B-1----:R-:W-:Y:S02]  /*0dd0*/  SHF.R.U32.HI R16, RZ, 0x1, R17 ;  /* 0x00000001ff107819 */ /* 0x002fe40000011611 */
[----:B0-----:R-:W-:Y:S02]  /*0de0*/  LOP3.LUT R12, R2, 0x3, RZ, 0xc0, !PT ;  /* 0x00000003020c7812 */ /* 0x001fe400078ec0ff */
[----:B------:R-:W-:-:S05]  /*0df0*/  SHF.R.U32.HI R23, RZ, 0x2, R2 ;  /* 0x00000002ff177819 */ /* 0x000fca0000011602 */
[----:B------:R-:W-:-:S04]  /*0e00*/  IMAD.WIDE.U32 R2, R23, R3, R12 ;  /* 0x0000000317027225 */ /* 0x000fc800078e000c */
[----:B------:R-:W-:Y:S01]  /*0e10*/  IMAD.WIDE.U32 R12, R23, R16, R12 ;  /* 0x00000010170c7225 */ /* 0x000fe200078e000c */
[----:B------:R-:W-:Y:S02]  /*0e20*/  LEA R22, P0, R2, R24, 0x2 ;  /* 0x0000001802167211 */ /* 0x000fe400078010ff */
[----:B------:R-:W-:Y:S02]  /*0e30*/  LEA R26, P1, R12, R27, 0x2 ;  /* 0x0000001b0c1a7211 */ /* 0x000fe400078210ff */
[----:B------:R-:W-:Y:S02]  /*0e40*/  LEA.HI.X R23, R2, R19, R3, 0x2, P0 ;  /* 0x0000001302177211 */ /* 0x000fe400000f1403 */
[----:B------:R-:W-:Y:S01]  /*0e50*/  LEA.HI.X R27, R12, R21, R13, 0x2, P1 ;  /* 0x000000150c1b7211 */ /* 0x000fe200008f140d */
[----:B------:R-:W-:Y:S02]  /*0e60*/  IMAD.WIDE.U32 R2, R15, 0x10, R22 ;  /* 0x000000100f027825 */ /* 0x000fe400078e0016 */
[----:B------:R-:W3:Y:S02]  /*0e70*/  LDG.E R12, desc[UR16][R22.64] ;  /* 0x00000010160c7981 */ /* 0x000ee4000c1e1900 */
[----:B------:R-:W-:-:S02]  /*0e80*/  IMAD.WIDE.U32 R16, R17, 0x10, R26 ;  /* 0x0000001011107825 */ /* 0x000fc400078e001a */
[----:B------:R-:W3:Y:S04]  /*0e90*/  LDG.E R20, desc[UR16][R26.64] ;  /* 0x000000101a147981 */ /* 0x000ee8000c1e1900 */
[----:B------:R-:W3:Y:S04]  /*0ea0*/  LDG.E R21, desc[UR16][R26.64+0x10] ;  /* 0x000010101a157981 */ /* 0x000ee8000c1e1900 */
[----:B------:R-:W3:Y:S04]  /*0eb0*/  LDG.E R14, desc[UR16][R22.64+0x10] ;  /* 0x00001010160e7981 */ /* 0x000ee8000c1e1900 */
[----:B------:R-:W3:Y:S04]  /*0ec0*/  LDG.E R13, desc[UR16][R2.64] ;  /* 0x00000010020d7981 */ /* 0x000ee8000c1e1900 */
[----:B------:R-:W3:Y:S04]  /*0ed0*/  LDG.E R15, desc[UR16][R2.64+0x10] ;  /* 0x00001010020f7981 */ /* 0x000ee8000c1e1900 */
[----:B------:R-:W4:Y:S04]  /*0ee0*/  LDG.E R28, desc[UR16][R16.64] ;  /* 0x00000010101c7981 */ /* 0x000f28000c1e1900 */
[----:B------:R-:W4:Y:S01]  /*0ef0*/  LDG.E R29, desc[UR16][R16.64+0x10] ;  /* 0x00001010101d7981 */ /* 0x000f22000c1e1900 */
[C---:B---3--:R-:W-:Y:S08]  /*0f00*/  HMMA.16816.F32 R4, R12.reuse, R20, R4 ;  /* 0x000000140c04723c */ /* 0x048ff00000001804 */
[----:B----4-:R-:W-:-:S15]  /*0f10*/  HMMA.16816.F32 R8, R12, R28, R8 ;  /* 0x0000001c0c08723c */ /* 0x010fde0000001808 */
[----:B------:R-:W-:-:S05]  /*0f20*/  NOP ;  /* 0x0000000000007918 */ /* 0x000fca0000000000 */
.L_x_7:
[----:B------:R-:W-:Y:S01]  /*0f30*/  UISETP.NE.AND UP0, UPT, UR6, URZ, UPT ;  /* 0x000000ff0600728c */ /* 0x000fe2000bf05270 */
[----:B------:R-:W-:Y:S01]  /*0f40*/  IADD3 R24, P0, PT, R24, 0x20, RZ ;  /* 0x0000002018187810 */ /* 0x000fe20007f1e0ff */
[----:B------:R-:W-:-:S04]  /*0f50*/  ULEA UR7, UR13, UR7, 0x4 ;  /* 0x000000070d077291 */ /* 0x000fc8000f8e20ff */
[----:B------:R-:W-:-:S03]  /*0f60*/  IMAD.X R19, RZ, RZ, R19, P0 ;  /* 0x000000ffff137224 */ /* 0x000fc600000e0613 */
[----:B------:R-:W-:Y:S05]  /*0f70*/  BRA.U UP0, `(.L_x_8) ;  /* 0xfffffffd00587547 */ /* 0x000fea000b83ffff */
.L_x_0:
[----:B------:R-:W0:Y:S01]  /*0f80*/  LDCU UR4, c[0x0][0x3a8] ;  /* 0x00007500ff0477ac */ /* 0x000e220008000800 */
[----:B------:R-:W-:Y:S01]  /*0f90*/  IMAD R3, R18, UR13, RZ ;  /* 0x0000000d12037c24 */ /* 0x000fe2000f8e02ff */
[----:B------:R-:W1:Y:S04]  /*0fa0*/  LDCU.64 UR6, c[0x0][0x390] ;  /* 0x00007200ff0677ac */ /* 0x000e680008000a00 */
[----:B------:R-:W-:-:S04]  /*0fb0*/  IADD3 R0, P1, PT, R0, R3, RZ ;  /* 0x0000000300007210 */ /* 0x000fc80007f3e0ff */
[----:B------:R-:W-:Y:S02]  /*0fc0*/  LEA.HI.X.SX32 R3, R3, RZ, 0x1, P1 ;  /* 0x000000ff03037211 */ /* 0x000fe400008f0eff */
[----:B0-----:R-:W-:Y:S02]  /*0fd0*/  FSETP.NEU.AND P0, PT, RZ, UR4, PT ;  /* 0x00000004ff007c0b */ /* 0x001fe4000bf0d000 */
[----:B-1----:R-:W-:-:S04]  /*0fe0*/  LEA R2, P2, R0, UR6, 0x2 ;  /* 0x0000000600027c11 */ /* 0x002fc8000f8410ff */
[----:B------:R-:W-:-:S07]  /*0ff0*/  LEA.HI.X R0, R0, UR7, R3, 0x2, P2 ;  /* 0x0000000700007c11 */ /* 0x000fce00090f1403 */
[----:B------:R-:W-:Y:S05]  /*1000*/  @!P0 BRA `(.L_x_9) ;  /* 0x0000000000808947 */ /* 0x000fea0003800000 */
[----:B------:R-:W0:Y:S01]  /*1010*/  S2R R3, SR_LANEID ;  /* 0x0000000000037919 */ /* 0x000e220000000000 */
[----:B------:R-:W-:Y:S01]  /*1020*/  USHF.R.U32.HI UR5, URZ, 0x1, UR13 ;  /* 0x00000001ff057899 */ /* 0x000fe2000801160d */
[----:B------:R-:W-:-:S05]  /*1030*/  IMAD.MOV.U32 R13, RZ, RZ, RZ ;  /* 0x000000ffff0d7224 */ /* 0x000fca00078e00ff */
[----:B------:R-:W-:Y:S01]  /*1040*/  IMAD.U32 R19, RZ, RZ, UR5 ;  /* 0x00000005ff137e24 */ /* 0x000fe2000f8e00ff */
[----:B0-----:R-:W-:Y:S02]  /*1050*/  LOP3.LUT R12, R3, 0x3, RZ, 0xc0, !PT ;  /* 0x00000003030c7812 */ /* 0x001fe400078ec0ff */
[----:B------:R-:W-:-:S05]  /*1060*/  SHF.R.U32.HI R3, RZ, 0x2, R3 ;  /* 0x00000002ff037819 */ /* 0x000fca0000011603 */
[----:B------:R-:W-:Y:S01]  /*1070*/  IMAD.WIDE.U32 R12, R3, UR5, R12 ;  /* 0x00000005030c7c25 */ /* 0x000fe2000f8e000c */
[----:B------:R-:W0:Y:S02]  /*1080*/  LDCU UR5, c[0x0][0x3a4] ;  /* 0x00007480ff0577ac */ /* 0x000e240008000800 */
[----:B------:R-:W-:-:S04]  /*1090*/  LEA R16, P0, R12, R2, 0x3 ;  /* 0x000000020c107211 */ /* 0x000fc800078018ff */
[----:B------:R-:W-:-:S03]  /*10a0*/  LEA.HI.X R17, R12, R0, R13, 0x3, P0 ;  /* 0x000000000c117211 */ /* 0x000fc600000f1c0d */
[----:B------:R-:W-:Y:S02]  /*10b0*/  IMAD.WIDE.U32 R18, R19, 0x40, R16 ;  /* 0x0000004013127825 */ /* 0x000fe400078e0010 */
[----:B------:R-:W4:Y:S04]  /*10c0*/  LDG.E.64 R20, desc[UR16][R16.64] ;  /* 0x0000001010147981 */ /* 0x000f28000c1e1b00 */
[----:B------:R-:W5:Y:S04]  /*10d0*/  LDG.E.64 R12, desc[UR16][R18.64] ;  /* 0x00000010120c7981 */ /* 0x000f68000c1e1b00 */
[----:B------:R-:W2:Y:S04]  /*10e0*/  LDG.E.64 R22, desc[UR16][R16.64+0x20] ;  /* 0x0000201010167981 */ /* 0x000ea8000c1e1b00 */
[----:B------:R-:W3:Y:S01]  /*10f0*/  LDG.E.64 R14, desc[UR16][R18.64+0x20] ;  /* 0x00002010120e7981 */ /* 0x000ee2000c1e1b00 */
[----:B----4-:R-:W-:Y:S01]  /*1100*/  FMUL R3, R20, UR4 ;  /* 0x0000000414037c20 */ /* 0x010fe20008400000 */
[----:B------:R-:W-:Y:S01]  /*1110*/  FMUL R20, R21, UR4 ;  /* 0x0000000415147c20 */ /* 0x000fe20008400000 */
[----:B-----5:R-:W-:Y:S01]  /*1120*/  FMUL R21, R12, UR4 ;  /* 0x000000040c157c20 */ /* 0x020fe20008400000 */
[----:B------:R-:W-:Y:S01]  /*1130*/  FMUL R12, R13, UR4 ;  /* 0x000000040d0c7c20 */ /* 0x000fe20008400000 */
[----:B--2---:R-:W-:Y:S01]  /*1140*/  FMUL R25, R22, UR4 ;  /* 0x0000000416197c20 */ /* 0x004fe20008400000 */
[----:B------:R-:W-:Y:S01]  /*1150*/  FMUL R22, R23, UR4 ;  /* 0x0000000417167c20 */ /* 0x000fe20008400000 */
[----:B---3--:R-:W-:Y:S01]  /*1160*/  FMUL R13, R14, UR4 ;  /* 0x000000040e0d7c20 */ /* 0x008fe20008400000 */
[----:B------:R-:W-:Y:S01]  /*1170*/  FMUL R14, R15, UR4 ;  /* 0x000000040f0e7c20 */ /* 0x000fe20008400000 */
[----:B0-----:R-:W-:Y:S01]  /*1180*/  FFMA R7, R7, UR5, R12 ;  /* 0x0000000507077c23 */ /* 0x001fe2000800000c */
[----:B------:R-:W-:Y:S01]  /*1190*/  FFMA R4, R4, UR5, R3 ;  /* 0x0000000504047c23 */ /* 0x000fe20008000003 */
[----:B------:R-:W-:Y:S01]  /*11a0*/  FFMA R12, R10, UR5, R13 ;  /* 0x000000050a0c7c23 */ /* 0x000fe2000800000d */
[----:B------:R-:W-:Y:S01]  /*11b0*/  FFMA R5, R5, UR5, R20 ;  /* 0x0000000505057c23 */ /* 0x000fe20008000014 */
[----:B------:R-:W-:Y:S01]  /*11c0*/  FFMA R8, R8, UR5, R25 ;  /* 0x0000000508087c23 */ /* 0x000fe20008000019 */
[----:B------:R-:W-:Y:S01]  /*11d0*/  FFMA R9, R9, UR5, R22 ;  /* 0x0000000509097c23 */ /* 0x000fe20008000016 */
[----:B------:R-:W-:Y:S01]  /*11e0*/  FFMA R6, R6, UR5, R21 ;  /* 0x0000000506067c23 */ /* 0x000fe20008000015 */
[----:B------:R-:W-:Y:S01]  /*11f0*/  FFMA R13, R11, UR5, R14 ;  /* 0x000000050b0d7c23 */ /* 0x000fe2000800000e */
[----:B------:R-:W-:Y:S06]  /*1200*/  BRA `(.L_x_10) ;  /* 0x0000000000247947 */ /* 0x000fec0003800000 */
.L_x_9:
[----:B------:R-:W0:Y:S02]  /*1210*/  LDCU UR4, c[0x0][0x3a4] ;  /* 0x00007480ff0477ac */ /* 0x000e240008000800 */
[----:B0-----:R-:W-:Y:S01]  /*1220*/  FMUL R4, R4, UR4 ;  /* 0x0000000404047c20 */ /* 0x001fe20008400000 */
[----:B------:R-:W-:Y:S01]  /*1230*/  FMUL R5, R5, UR4 ;  /* 0x0000000405057c20 */ /* 0x000fe20008400000 */
[----:B------:R-:W-:Y:S01]  /*1240*/  FMUL R6, R6, UR4 ;  /* 0x0000000406067c20 */ /* 0x000fe20008400000 */
[----:B------:R-:W-:Y:S01]  /*1250*/  FMUL R7, R7, UR4 ;  /* 0x0000000407077c20 */ /* 0x000fe20008400000 */
[----:B------:R-:W-:Y:S01]  /*1260*/  FMUL R8, R8, UR4 ;  /* 0x0000000408087c20 */ /* 0x000fe20008400000 */
[----:B------:R-:W-:Y:S01]  /*1270*/  FMUL R9, R9, UR4 ;  /* 0x0000000409097c20 */ /* 0x000fe20008400000 */
[----:B------:R-:W-:Y:S01]  /*1280*/  FMUL R12, R10, UR4 ;  /* 0x000000040a0c7c20 */ /* 0x000fe20008400000 */
[----:B------:R-:W-:-:S07]  /*1290*/  FMUL R13, R11, UR4 ;  /* 0x000000040b0d7c20 */ /* 0x000fce0008400000 */
.L_x_10:
[----:B------:R-:W0:Y:S01]  /*12a0*/  S2R R3, SR_LANEID ;  /* 0x0000000000037919 */ /* 0x000e220000000000 */
[----:B------:R-:W-:Y:S01]  /*12b0*/  USHF.R.U32.HI UR4, URZ, 0x1, UR13 ;  /* 0x00000001ff047899 */ /* 0x000fe2000801160d */
[----:B------:R-:W-:Y:S01]  /*12c0*/  IMAD.MOV.U32 R11, RZ, RZ, RZ ;  /* 0x000000ffff0b7224 */ /* 0x000fe200078e00ff */
[----:B0-----:R-:W-:Y:S02]  /*12d0*/  LOP3.LUT R10, R3, 0x3, RZ, 0xc0, !PT ;  /* 0x00000003030a7812 */ /* 0x001fe400078ec0ff */
[----:B------:R-:W-:-:S05]  /*12e0*/  SHF.R.U32.HI R3, RZ, 0x2, R3 ;  /* 0x00000002ff037819 */ /* 0x000fca0000011603 */
[----:B------:R-:W-:-:S03]  /*12f0*/  IMAD.WIDE.U32 R10, R3, UR4, R10 ;  /* 0x00000004030a7c25 */ /* 0x000fc6000f8e000a */
[----:B------:R-:W-:-:S04]  /*1300*/  LEA R2, P0, R10, R2, 0x3 ;  /* 0x000000020a027211 */ /* 0x000fc800078018ff */
[----:B------:R-:W-:Y:S01]  /*1310*/  LEA.HI.X R3, R10, R0, R11, 0x3, P0 ;  /* 0x000000000a037211 */ /* 0x000fe200000f1c0b */
[----:B------:R-:W-:-:S04]  /*1320*/  IMAD.U32 R11, RZ, RZ, UR4 ;  /* 0x00000004ff0b7e24 */ /* 0x000fc8000f8e00ff */
[----:B------:R-:W-:Y:S01]  /*1330*/  IMAD.WIDE.U32 R10, R11, 0x40, R2 ;  /* 0x000000400b0a7825 */ /* 0x000fe200078e0002 */
[----:B------:R-:W-:Y:S04]  /*1340*/  STG.E.64 desc[UR16][R2.64], R4 ;  /* 0x0000000402007986 */ /* 0x000fe8000c101b10 */
[----:B------:R-:W-:Y:S04]  /*1350*/  STG.E.64 desc[UR16][R10.64], R6 ;  /* 0x000000060a007986 */ /* 0x000fe8000c101b10 */
[----:B------:R-:W-:Y:S04]  /*1360*/  STG.E.64 desc[UR16][R2.64+0x20], R8 ;  /* 0x0000200802007986 */ /* 0x000fe8000c101b10 */
[----:B------:R-:W-:Y:S01]  /*1370*/  STG.E.64 desc[UR16][R10.64+0x20], R12 ;  /* 0x0000200c0a007986 */ /* 0x000fe2000c101b10 */
[----:B--23--:R-:W-:Y:S05]  /*1380*/  EXIT ;  /* 0x000000000000794d */ /* 0x00cfea0003800000 */
.L_x_11:
[----:B------:R-:W-:-:S00]  /*1390*/  BRA `(.L_x_11) ;  /* 0xfffffffc00fc7947 */ /* 0x000fc0000383ffff */
[----:B------:R-:W-:-:S00]  /*13a0*/  NOP ;  /* 0x0000000000007918 */ /* 0x000fc00000000000 */
        /* <DEDUP_REMOVED lines=13> */
.L_x_24:


//--------------------- .text._Z8wmmaGemmPK6__halfS1_Pfiiiff --------------------------
	.section	.text._Z8wmmaGemmPK6__halfS1_Pfiiiff,"ax",@progbits
	.align	128
        .global         _Z8wmmaGemmPK6__halfS1_Pfiiiff
        .type           _Z8wmmaGemmPK6__halfS1_Pfiiiff,@function
        .size           _Z8wmmaGemmPK6__halfS1_Pfiiiff,(.L_x_25 - _Z8wmmaGemmPK6__halfS1_Pfiiiff)
        .other          _Z8wmmaGemmPK6__halfS1_Pfiiiff,@"STO_CUDA_ENTRY STV_DEFAULT"
_Z8wmmaGemmPK6__halfS1_Pfiiiff:
.text._Z8wmmaGemmPK6__halfS1_Pfiiiff:
[----:B------:R-:W-:Y:S01]  /*0000*/  LDC R1, c[0x0][0x37c] ;  /* 0x0000df00ff017b82 */ /* 0x000fe20000000800 */
[----:B------:R-:W0:Y:S07]  /*0010*/  S2R R3, SR_TID.X ;  /* 0x0000000000037919 */ /* 0x000e2e0000002100 */
[----:B------:R-:W0:Y:S01]  /*0020*/  S2UR UR4, SR_CTAID.X ;  /* 0x00000000000479c3 */ /* 0x000e220000002500 */
[----:B------:R-:W1:Y:S01]  /*0030*/  LDCU.64 UR12, c[0x0][0x398] ;  /* 0x00007300ff0c77ac */ /* 0x000e620008000a00 */
[----:B------:R-:W2:Y:S06]  /*0040*/  S2R R5, SR_TID.Y ;  /* 0x0000000000057919 */ /* 0x000eac0000002200 */
[----:B------:R-:W0:Y:S08]  /*0050*/  LDC R0, c[0x0][0x360] ;  /* 0x0000d800ff007b82 */ /* 0x000e300000000800 */
[----:B------:R-:W2:Y:S08]  /*0060*/  S2UR UR5, SR_CTAID.Y ;  /* 0x00000000000579c3 */ /* 0x000eb00000002600 */
[----:B------:R-:W2:Y:S01]  /*0070*/  LDC R2, c[0x0][0x364] ;  /* 0x0000d900ff027b82 */ /* 0x000ea20000000800 */
[----:B0-----:R-:W-:-:S05]  /*0080*/  IMAD R0, R0, UR4, R3 ;  /* 0x0000000400007c24 */ /* 0x001fca000f8e0203 */
[----:B------:R-:W-:-:S04]  /*0090*/  SHF.R.U32.HI R18, RZ, 0x1, R0 ;  /* 0x00000001ff127819 */ /* 0x000fc80000011600 */
[----:B------:R-:W-:Y:S01]  /*00a0*/  LOP3.LUT R18, R18, 0x7ffffff0, RZ, 0xc0, !PT ;  /* 0x7ffffff012127812 */ /* 0x000fe200078ec0ff */
[----:B--2---:R-:W-:-:S04]  /*00b0*/  IMAD R2, R2, UR5, R5 ;  /* 0x0000000502027c24 */ /* 0x004fc8000f8e0205 */
[----:B------:R-:W-:-:S05]  /*00c0*/  IMAD.SHL.U32 R0, R2, 0x10, RZ ;  /* 0x0000001002007824 */ /* 0x000fca00078e00ff */
        /* <DEDUP_REMOVED lines=9> */
[----:B0-----:R-:W-:-:S09]  /*0160*/  UISETP.GE.AND UP0, UPT, UR5, 0x1, UPT ;  /* 0x000000010500788c */ /* 0x001fd2000bf06270 */
        /* <DEDUP_REMOVED lines=9> */
[----:B------:R-:W-:Y:S01]  /*0200*/  UMOV UR4, URZ ;  /* 0x000000ff00047c82 */ /* 0x000fe20008000000 */
[----:B------:R-:W-:Y:S01]  /*0210*/  ULOP3.LUT UR6, UR5, 0x3, URZ, 0xc0, !UPT ;  /* 0x0000000305067892 */ /* 0x000fe2000f8ec0ff */
[----:B------:R-:W-:Y:S11]  /*0220*/  BRA.U !UP0, `(.L_x_13) ;  /* 0x0000000908987547 */ /* 0x000ff6000b800000 */
[----:B------:R-:W0:Y:S01]  /*0230*/  LDC.64 R16, c[0x0][0x380] ;  /* 0x0000e000ff107b82 */ /* 0x000e220000000a00 */
[----:B------:R-:W-:Y:S01]  /*0240*/  ULOP3.LUT UR5, UR5, 0x1ffffffc, URZ, 0xc0, !UPT ;  /* 0x1ffffffc05057892 */ /* 0x000fe2000f8ec0ff */
[----:B------:R-:W-:Y:S01]  /*0250*/  IMAD.MOV.U32 R11, RZ, RZ, RZ ;  /* 0x000000ffff0b7224 */ /* 0x000fe200078e00ff */
[----:B------:R-:W-:Y:S02]  /*0260*/  UIMAD UR9, UR13, 0x30, URZ ;  /* 0x000000300d0978a4 */ /* 0x000fe4000f8e02ff */
[----:B------:R-:W-:Y:S01]  /*0270*/  USHF.L.U32 UR10, UR13, 0x5, URZ ;  /* 0x000000050d0a7899 */ /* 0x000fe200080006ff */
[----:B------:R-:W1:Y:S01]  /*0280*/  LDCU UR8, c[0x0][0x39c] ;  /* 0x00007380ff0877ac */ /* 0x000e620008000800 */
[----:B------:R-:W2:Y:S01]  /*0290*/  LDCU.64 UR18, c[0x0][0x388] ;  /* 0x00007100ff1277ac */ /* 0x000ea20008000a00 */
[----:B------:R-:W-:Y:S02]  /*02a0*/  USHF.L.U32 UR11, UR13, 0x4, URZ ;  /* 0x000000040d0b7899 */ /* 0x000fe400080006ff */
[----:B------:R-:W-:Y:S01]  /*02b0*/  UIADD3 UR5, UPT, UPT, -UR5, URZ, URZ ;  /* 0x000000ff05057290 */ /* 0x000fe2000fffe1ff */
[----:B------:R-:W-:Y:S01]  /*02c0*/  UMOV UR7, 0x20 ;  /* 0x0000002000077882 */ /* 0x000fe20000000000 */
[----:B------:R-:W-:Y:S01]  /*02d0*/  UMOV UR4, URZ ;  /* 0x000000ff00047c82 */ /* 0x000fe20008000000 */
[----:B0-----:R-:W-:-:S03]  /*02e0*/  IMAD.WIDE.U32 R16, R2, 0x2, R16 ;  /* 0x0000000202107825 */ /* 0x001fc600078e0010 */
[----:B------:R-:W-:-:S05]  /*02f0*/  IADD3 R3, P0, PT, R16, 0x40, RZ ;  /* 0x0000004010037810 */ /* 0x000fca0007f1e0ff */
[----:B------:R-:W-:Y:S02]  /*0300*/  IMAD.X R16, RZ, RZ, R17, P0 ;  /* 0x000000ffff107224 */ /* 0x000fe400000e0611 */
[----:B-12---:R-:W-:-:S07]  /*0310*/  IMAD.MOV.U32 R17, RZ, RZ, R2 ;  /* 0x000000ffff117224 */ /* 0x006fce00078e0002 */
.L_x_18:
        /* <DEDUP_REMOVED lines=10> */
[----:B------:R-:W1:Y:S01]  /*03c0*/  LDC R25, c[0x0][0x39c] ;  /* 0x0000e700ff197b82 */ /* 0x000e620000000800 */
[----:B------:R-:W-:Y:S01]  /*03d0*/  SHF.R.U32.HI R20, RZ, 0x1, R19 ;  /* 0x00000001ff147819 */ /* 0x000fe20000011613 */
[----:B------:R-:W-:Y:S01]  /*03e0*/  IMAD.MOV.U32 R15, RZ, RZ, RZ ;  /* 0x000000ffff0f7224 */ /* 0x000fe200078e00ff */
[----:B------:R-:W-:-:S05]  /*03f0*/  IADD3 R27, P3, PT, R0, UR4, RZ ;  /* 0x00000004001b7c10 */ /* 0x000fca000ff7e0ff */
[----:B------:R-:W2:Y:S01]  /*0400*/  LDC.64 R22, c[0x0][0x380] ;  /* 0x0000e000ff167b82 */ /* 0x000ea20000000a00 */
[----:B-1----:R-:W-:Y:S02]  /*0410*/  SHF.R.U32.HI R12, RZ, 0x1, R25 ;  /* 0x00000001ff0c7819 */ /* 0x002fe40000011619 */
[----:B0-----:R-:W-:Y:S01]  /*0420*/  LOP3.LUT R14, R13, 0x3, RZ, 0xc0, !PT ;  /* 0x000000030d0e7812 */ /* 0x001fe200078ec0ff */
[----:B--2---:R-:W-:Y:S01]  /*0430*/  IMAD.WIDE.U32 R22, R17, 0x2, R22 ;  /* 0x0000000211167825 */ /* 0x004fe200078e0016 */
[----:B------:R-:W-:-:S05]  /*0440*/  SHF.R.U32.HI R13, RZ, 0x2, R13 ;  /* 0x00000002ff0d7819 */ /* 0x000fca000001160d */
[----:B------:R-:W-:-:S04]  /*0450*/  IMAD.WIDE.U32 R20, R13, R20, R14 ;  /* 0x000000140d147225 */ /* 0x000fc800078e000e */
[----:B------:R-:W-:-:S04]  /*0460*/  IMAD.WIDE.U32 R14, R13, R12, R14 ;  /* 0x0000000c0d0e7225 */ /* 0x000fc800078e000e */
[----:B------:R-:W-:-:S05]  /*0470*/  IMAD.U32 R12, RZ, RZ, UR4 ;  /* 0x00000004ff0c7e24 */ /* 0x000fca000f8e00ff */
[----:B------:R-:W-:Y:S02]  /*0480*/  LEA.HI.X.SX32 R12, R12, RZ, 0x1, P3 ;  /* 0x000000ff0c0c7211 */ /* 0x000fe400018f0eff */
[----:B------:R-:W-:-:S04]  /*0490*/  LEA R13, P3, R27, UR18, 0x1 ;  /* 0x000000121b0d7c11 */ /* 0x000fc8000f8608ff */
        /* <DEDUP_REMOVED lines=11> */
[----:B------:R-:W2:Y:S04]  /*0550*/  LDG.E R12, desc[UR16][R28.64] ;  /* 0x000000101c0c7981 */ /* 0x000ea8000c1e1900 */
[----:B------:R-:W2:Y:S04]  /*0560*/  LDG.E R13, desc[UR16][R26.64] ;  /* 0x000000101a0d7981 */ /* 0x000ea8000c1e1900 */
[----:B------:R-:W3:Y:S04]  /*0570*/  LDG.E R22, desc[UR16][R24.64] ;  /* 0x0000001018167981 */ /* 0x000ee8000c1e1900 */
[----:B------:R-:W3:Y:S01]  /*0580*/  LDG.E R23, desc[UR16][R24.64+0x10] ;  /* 0x0000101018177981 */ /* 0x000ee2000c1e1900 */
[C---:B--2---:R-:W-:Y:S08]  /*0590*/  HMMA.16816.F32 R4, R12.reuse, R20, R4 ;  /* 0x000000140c04723c */ /* 0x044ff00000001804 */
[----:B---3--:R-:W-:-:S15]  /*05a0*/  HMMA.16816.F32 R8, R12, R22, R8 ;  /* 0x000000160c08723c */ /* 0x008fde0000001808 */
[----:B------:R-:W-:-:S05]  /*05b0*/  NOP ;  /* 0x0000000000007918 */ /* 0x000fca0000000000 */
.L_x_14:
[----:B------:R-:W-:Y:S05]  /*05c0*/  @P0 BRA `(.L_x_15) ;  /* 0x00000000007c0947 */ /* 0x000fea0003800000 */
[----:B------:R-:W0:Y:S01]  /*05d0*/  S2R R13, SR_LANEID ;  /* 0x00000000000d7919 */ /* 0x000e220000000000 */
[----:B------:R-:W1:Y:S01]  /*05e0*/  LDC R25, c[0x0][0x39c] ;  /* 0x0000e700ff197b82 */ /* 0x000e620000000800 */
[----:B------:R-:W-:Y:S01]  /*05f0*/  SHF.R.U32.HI R20, RZ, 0x1, R19 ;  /* 0x00000001ff147819 */ /* 0x000fe20000011613 */
[----:B------:R-:W-:Y:S01]  /*0600*/  IMAD.U32 R23, RZ, RZ, UR11 ;  /* 0x0000000bff177e24 */ /* 0x000fe2000f8e00ff */
[----:B------:R-:W-:Y:S01]  /*0610*/  IADD3 R12, P0, PT, R0, UR11, RZ ;  /* 0x0000000b000c7c10 */ /* 0x000fe2000ff1e0ff */
[----:B------:R-:W-:-:S03]  /*0620*/  IMAD.MOV.U32 R15, RZ, RZ, RZ ;  /* 0x000000ffff0f7224 */ /* 0x000fc600078e00ff */
[----:B------:R-:W-:Y:S02]  /*0630*/  LEA.HI.X.SX32 R23, R23, RZ, 0x1, P0 ;  /* 0x000000ff17177211 */ /* 0x000fe400000f0eff */
[----:B-1----:R-:W-:Y:S02]  /*0640*/  SHF.R.U32.HI R22, RZ, 0x1, R25 ;  /* 0x00000001ff167819 */ /* 0x002fe40000011619 */
[----:B0-----:R-:W-:Y:S02]  /*0650*/  LOP3.LUT R14, R13, 0x3, RZ, 0xc0, !PT ;  /* 0x000000030d0e7812 */ /* 0x001fe400078ec0ff */
[----:B------:R-:W-:-:S05]  /*0660*/  SHF.R.U32.HI R13, RZ, 0x2, R13 ;  /* 0x00000002ff0d7819 */ /* 0x000fca000001160d */
[----:B------:R-:W-:-:S04]  /*0670*/  IMAD.WIDE.U32 R20, R13, R20, R14 ;  /* 0x000000140d147225 */ /* 0x000fc800078e000e */
[----:B------:R-:W-:Y:S01]  /*0680*/  IMAD.WIDE.U32 R14, R13, R22, R14 ;  /* 0x000000160d0e7225 */ /* 0x000fe200078e000e */
        /* <DEDUP_REMOVED lines=19> */
.L_x_15:
        /* <DEDUP_REMOVED lines=13> */
[----:B------:R-:W-:Y:S02]  /*0890*/  LEA R13, P0, R12, UR18, 0x1 ;  /* 0x000000120c0d7c11 */ /* 0x000fe4000f8008ff */
        /* <DEDUP_REMOVED lines=18> */
.L_x_16:
        /* <DEDUP_REMOVED lines=32> */
.L_x_17:
[----:B------:R-:W-:Y:S01]  /*0bc0*/  UIADD3 UR5, UPT, UPT, UR5, 0x4, URZ ;  /* 0x0000000405057890 */ /* 0x000fe2000fffe0ff */
[----:B------:R-:W-:Y:S01]  /*0bd0*/  IADD3 R3, P0, PT, R3, 0x80, RZ ;  /* 0x0000008003037810 */ /* 0x000fe20007f1e0ff */
[----:B------:R-:W-:Y:S01]  /*0be0*/  VIADD R17, R17, 0x40 ;  /* 0x0000004011117836 */ /* 0x000fe20000000000 */
[----:B------:R-:W-:Y:S01]  /*0bf0*/  UMOV UR13, UR8 ;  /* 0x00000008000d7c82 */ /* 0x000fe20008000000 */
[----:B------:R-:W-:Y:S02]  /*0c00*/  UISETP.NE.AND UP0, UPT, UR5, URZ, UPT ;  /* 0x000000ff0500728c */ /* 0x000fe4000bf05270 */
[----:B------:R-:W-:Y:S01]  /*0c10*/  IMAD.X R16, RZ, RZ, R16, P0 ;  /* 0x000000ffff107224 */ /* 0x000fe200000e0610 */
[----:B------:R-:W-:Y:S02]  /*0c20*/  UIADD3 UR7, UPT, UPT, UR7, 0x40, URZ ;  /* 0x0000004007077890 */ /* 0x000fe4000fffe0ff */
[----:B------:R-:W-:Y:S02]  /*0c30*/  ULEA UR9, UR13, UR9, 0x6 ;  /* 0x000000090d097291 */ /* 0x000fe4000f8e30ff */
[----:B------:R-:W-:-:S02]  /*0c40*/  ULEA UR10, UR13, UR10, 0x6 ;  /* 0x0000000a0d0a7291 */ /* 0x000fc4000f8e30ff */
[----:B------:R-:W-:Y:S02]  /*0c50*/  ULEA UR4, UR13, UR4, 0x6 ;  /* 0x000000040d047291 */ /* 0x000fe4000f8e30ff */
[----:B------:R-:W-:Y:S01]  /*0c60*/  ULEA UR11, UR13, UR11, 0x6 ;  /* 0x0000000b0d0b7291 */ /* 0x000fe2000f8e30ff */
[----:B------:R-:W-:Y:S11]  /*0c70*/  BRA.U UP0, `(.L_x_18) ;  /* 0xfffffff500a87547 */ /* 0x000ff6000b83ffff */
[----:B------:R-:W-:-:S12]  /*0c80*/  UIADD3 UR4, UPT, UPT, UR7, -0x20, URZ ;  /* 0xffffffe007047890 */ /* 0x000fd8000fffe0ff */
.L_x_13:
[----:B------:R-:W-:-:S09]  /*0c90*/  UISETP.NE.AND UP0, UPT, UR6, URZ, UPT ;  /* 0x000000ff0600728c */ /* 0x000fd2000bf05270 */
[----:B------:R-:W-:Y:S05]  /*0ca0*/  BRA.U !UP0, `(.L_x_12) ;  /* 0x0000000108c07547 */ /* 0x000fea000b800000 */
[----:B------:R-:W0:Y:S01]  /*0cb0*/  LDC R17, c[0x0][0x39c] ;  /* 0x0000e700ff117b82 */ /* 0x000e220000000800 */
[----:B------:R-:W-:Y:S01]  /*0cc0*/  VIADD R16, R2, UR4 ;  /* 0x0000000402107c36 */ /* 0x000fe20008000000 */
[----:B------:R-:W1:Y:S01]  /*0cd0*/  LDCU UR5, c[0x0][0x39c] ;  /* 0x00007380ff0577ac */ /* 0x000e620008000800 */
[----:B------:R-:W2:Y:S01]  /*0ce0*/  LDCU.64 UR8, c[0x0][0x388] ;  /* 0x00007100ff0877ac */ /* 0x000ea20008000a00 */
[----:B------:R-:W-:Y:S02]  /*0cf0*/  UIMAD UR7, UR4, UR13, URZ ;  /* 0x0000000d040772a4 */ /* 0x000fe4000f8e02ff */
[----:B------:R-:W-:-:S12]  /*0d00*/  UIADD3 UR6, UPT, UPT, -UR6, URZ, URZ ;  /* 0x000000ff06067290 */ /* 0x000fd8000fffe1ff */
.L_x_20:
[----:B------:R-:W3:Y:S01]  /*0d10*/  LDC R21, c[0x0][0x3a0] ;  /* 0x0000e800ff157b82 */ /* 0x000ee20000000800 */
[----:B------:R-:W-:Y:S02]  /*0d20*/  UIADD3 UR4, UPT, UPT, UR4, 0x10, URZ ;  /* 0x0000001004047890 */ /* 0x000fe4000fffe0ff */
[----:B------:R-:W-:Y:S01]  /*0d30*/  UIADD3 UR6, UPT, UPT, UR6, 0x1, URZ ;  /* 0x0000000106067890 */ /* 0x000fe2000fffe0ff */
[----:B-1----:R-:W-:-:S03]  /*0d40*/  UMOV UR13, UR5 ;  /* 0x00000005000d7c82 */ /* 0x002fc60008000000 */
[----:B---3--:R-:W-:-:S13]  /*0d50*/  ISETP.LT.AND P0, PT, R21, UR4, PT ;  /* 0x0000000415007c0c */ /* 0x008fda000bf01270 */
[----:B------:R-:W-:Y:S05]  /*0d60*/  @P0 BRA `(.L_x_19) ;  /* 0x0000000000800947 */ /* 0x000fea0003800000 */
[----:B------:R-:W1:Y:S01]  /*0d70*/  S2R R12, SR_LANEID ;  /* 0x00000000000c7919 */ /* 0x000e620000000000 */
[----:B------:R-:W3:Y:S01]  /*0d80*/  LDC.64 R2, c[0x0][0x380] ;  /* 0x0000e000ff027b82 */ /* 0x000ee20000000a00 */
[----:B------:R-:W-:Y:S01]  /*0d90*/  SHF.R.U32.HI R13, RZ, 0x1, R21 ;  /* 0x00000001ff0d7819 */ /* 0x000fe20000011615 */
[----:B------:R-:W-:Y:S01]  /*0da0*/  IMAD.MOV.U32 R15, RZ, RZ, RZ ;  /* 0x000000ffff0f7224 */ /* 0x000fe200078e00ff */
[----:B0-----:R-:W-:Y:S01]  /*0db0*/  SHF.R.U32.HI R20, RZ, 0x1, R17 ;  /* 0x00000001ff147819 */ /* 0x001fe20000011611 */
[----:B------:R-:W-:Y:S01]  /*0dc0*/  IMAD.U32 R22, RZ, RZ, UR7 ;  /* 0x00000007ff167e24 */ /* 0x000fe2000f8e00ff */
[----:B------:R-:W-:Y:S01]  /*0dd0*/  IADD3 R19, P0, PT, R0, UR7, RZ ;  /* 0x0000000700137c10 */ /* 0x000fe2000ff1e0ff */
[----:B---3--:R-:W-:Y:S01]  /*0de0*/  IMAD.WIDE.U32 R2, R16, 0x2, R2 ;  /* 0x0000000210027825 */ /* 0x008fe200078e0002 */
[----:B-1----:R-:W-:Y:S02]  /*0df0*/  LOP3.LUT R14, R12, 0x3, RZ, 0xc0, !PT ;  /* 0x000000030c0e7812 */ /* 0x002fe400078ec0ff */
[----:B------:R-:W-:-:S05]  /*0e00*/  SHF.R.U32.HI R23, RZ, 0x2, R12 ;  /* 0x00000002ff177819 */ /* 0x000fca000001160c */
[----:B------:R-:W-:-:S04]  /*0e10*/  IMAD.WIDE.U32 R12, R23, R13, R14 ;  /* 0x0000000d170c7225 */ /* 0x000fc800078e000e */
[----:B------:R-:W-:Y:S01]  /*0e20*/  IMAD.WIDE.U32 R14, R23, R20, R14 ;  /* 0x00000014170e7225 */ /* 0x000fe200078e000e */
[----:B------:R-:W-:Y:S02]  /*0e30*/  LEA.HI.X.SX32 R20, R22, RZ, 0x1, P0 ;  /* 0x000000ff16147211 */ /* 0x000fe400000f0eff */
        /* <DEDUP_REMOVED lines=19> */
.L_x_19:
[----:B------:R-:W-:Y:S01]  /*0f70*/  UISETP.NE.AND UP0, UPT, UR6, URZ, UPT ;  /* 0x000000ff0600728c */ /* 0x000fe2000bf05270 */
[----:B------:R-:W-:Y:S01]  /*0f80*/  VIADD R16, R16, 0x10 ;  /* 0x0000001010107836 */ /* 0x000fe20000000000 */
[----:B------:R-:W-:-:S07]  /*0f90*/  ULEA UR7, UR13, UR7, 0x4 ;  /* 0x000000070d077291 */ /* 0x000fce000f8e20ff */
[----:B------:R-:W-:Y:S05]  /*0fa0*/  BRA.U UP0, `(.L_x_20) ;  /* 0xfffffffd00587547 */ /* 0x000fea000b83ffff */
.L_x_12:
[----:B------:R-:W1:Y:S01]  /*0fb0*/  LDCU UR4, c[0x0][0x3a8] ;  /* 0x00007500ff0477ac */ /* 0x000e620008000800 */
[----:B------:R-:W-:Y:S01]  /*0fc0*/  IMAD R3, R18, UR13, RZ ;  /* 0x0000000d12037c24 */ /* 0x000fe2000f8e02ff */
[----:B------:R-:W3:Y:S04]  /*0fd0*/  LDCU.64 UR6, c[0x0][0x390] ;  /* 0x00007200ff0677ac */ /* 0x000ee80008000a00 */
[----:B------:R-:W-:-:S04]  /*0fe0*/  IADD3 R0, P1, PT, R0, R3, RZ ;  /* 0x0000000300007210 */ /* 0x000fc80007f3e0ff */
[----:B------:R-:W-:Y:S02]  /*0ff0*/  LEA.HI.X.SX32 R3, R3, RZ, 0x1, P1 ;  /* 0x000000ff03037211 */ /* 0x000fe400008f0eff */
[----:B-1----:R-:W-:Y:S02]  /*1000*/  FSETP.NEU.AND P0, PT, RZ, UR4, PT ;  /* 0x00000004ff007c0b */ /* 0x002fe4000bf0d000 */
[----:B---3--:R-:W-:-:S04]  /*1010*/  LEA R2, P2, R0, UR6, 0x2 ;  /* 0x0000000600027c11 */ /* 0x008fc8000f8410ff */
[----:B------:R-:W-:-:S07]  /*1020*/  LEA.HI.X R0, R0, UR7, R3, 0x2, P2 ;  /* 0x0000000700007c11 */ /* 0x000fce00090f1403 */
[----:B------:R-:W-:Y:S05]  /*1030*/  @!P0 BRA `(.L_x_21) ;  /* 0x0000000000808947 */ /* 0x000fea0003800000 */
[----:B------:R-:W1:Y:S01]  /*1040*/  S2R R3, SR_LANEID ;  /* 0x0000000000037919 */ /* 0x000e620000000000 */
[----:B------:R-:W-:Y:S01]  /*1050*/  USHF.R.U32.HI UR5, URZ, 0x1, UR13 ;  /* 0x00000001ff057899 */ /* 0x000fe2000801160d */
[----:B------:R-:W-:-:S05]  /*1060*/  IMAD.MOV.U32 R13, RZ, RZ, RZ ;  /* 0x000000ffff0d7224 */ /* 0x000fca00078e00ff */
[----:B------:R-:W-:Y:S01]  /*1070*/  IMAD.U32 R19, RZ, RZ, UR5 ;  /* 0x00000005ff137e24 */ /* 0x000fe2000f8e00ff */
[----:B-1----:R-:W-:Y:S02]  /*1080*/  LOP3.LUT R12, R3, 0x3, RZ, 0xc0, !PT ;  /* 0x00000003030c7812 */ /* 0x002fe400078ec0ff */
[----:B------:R-:W-:-:S05]  /*1090*/  SHF.R.U32.HI R3, RZ, 0x2, R3 ;  /* 0x00000002ff037819 */ /* 0x000fca0000011603 */
[----:B------:R-:W-:Y:S01]  /*10a0*/  IMAD.WIDE.U32 R12, R3, UR5, R12 ;  /* 0x00000005030c7c25 */ /* 0x000fe2000f8e000c */
[----:B------:R-:W1:Y:S02]  /*10b0*/  LDCU UR5, c[0x0][0x3a4] ;  /* 0x00007480ff0577ac */ /* 0x000e640008000800 */
[----:B------:R-:W-:-:S04]  /*10c0*/  LEA R16, P0, R12, R2, 0x3 ;  /* 0x000000020c107211 */ /* 0x000fc800078018ff */
[----:B0-----:R-:W-:-:S03]  /*10d0*/  LEA.HI.X R17, R12, R0, R13, 0x3, P0 ;  /* 0x000000000c117211 */ /* 0x001fc600000f1c0d */
[----:B------:R-:W-:Y:S02]  /*10e0*/  IMAD.WIDE.U32 R18, R19, 0x40, R16 ;  /* 0x0000004013127825 */ /* 0x000fe400078e0010 */
[----:B------:R-:W3:Y:S04]  /*10f0*/  LDG.E.64 R20, desc[UR16][R16.64] ;  /* 0x0000001010147981 */ /* 0x000ee8000c1e1b00 */
[----:B------:R-:W4:Y:S04]  /*1100*/  LDG.E.64 R12, desc[UR16][R18.64] ;  /* 0x00000010120c7981 */ /* 0x000f28000c1e1b00 */
[----:B------:R-:W5:Y:S04]  /*1110*/  LDG.E.64 R22, desc[UR16][R16.64+0x20] ;  /* 0x0000201010167981 */ /* 0x000f68000c1e1b00 */
[----:B------:R-:W2:Y:S01]  /*1120*/  LDG.E.64 R14, desc[UR16][R18.64+0x20] ;  /* 0x00002010120e7981 */ /* 0x000ea2000c1e1b00 */
[----:B---3--:R-:W-:Y:S01]  /*1130*/  FMUL R3, R20, UR4 ;  /* 0x0000000414037c20 */ /* 0x008fe20008400000 */
[----:B------:R-:W-:Y:S01]  /*1140*/  FMUL R20, R21, UR4 ;  /* 0x0000000415147c20 */ /* 0x000fe20008400000 */
[----:B----4-:R-:W-:Y:S01]  /*1150*/  FMUL R21, R12, UR4 ;  /* 0x000000040c157c20 */ /* 0x010fe20008400000 */
[----:B------:R-:W-:Y:S01]  /*1160*/  FMUL R12, R13, UR4 ;  /* 0x000000040d0c7c20 */ /* 0x000fe20008400000 */
[----:B-----5:R-:W-:Y:S01]  /*1170*/  FMUL R25, R22, UR4 ;  /* 0x0000000416197c20 */ /* 0x020fe20008400000 */
[----:B------:R-:W-:Y:S01]  /*1180*/  FMUL R22, R23, UR4 ;  /* 0x0000000417167c20 */ /* 0x000fe20008400000 */
[----:B--2---:R-:W-:Y:S01]  /*1190*/  FMUL R13, R14, UR4 ;  /* 0x000000040e0d7c20 */ /* 0x004fe20008400000 */
[----:B------:R-:W-:Y:S01]  /*11a0*/  FMUL R14, R15, UR4 ;  /* 0x000000040f0e7c20 */ /* 0x000fe20008400000 */
[----:B-1----:R-:W-:Y:S01]  /*11b0*/  FFMA R7, R7, UR5, R12 ;  /* 0x0000000507077c23 */ /* 0x002fe2000800000c */
        /* <DEDUP_REMOVED lines=8> */
.L_x_21:
[----:B------:R-:W1:Y:S02]  /*1240*/  LDCU UR4, c[0x0][0x3a4] ;  /* 0x00007480ff0477ac */ /* 0x000e640008000800 */
[----:B-1----:R-:W-:Y:S01]  /*1250*/  FMUL R4, R4, UR4 ;  /* 0x0000000404047c20 */ /* 0x002fe20008400000 */
[----:B------:R-:W-:Y:S01]  /*1260*/  FMUL R5, R5, UR4 ;  /* 0x0000000405057c20 */ /* 0x000fe20008400000 */
[----:B------:R-:W-:Y:S01]  /*1270*/  FMUL R6, R6, UR4 ;  /* 0x0000000406067c20 */ /* 0x000fe20008400000 */
[----:B------:R-:W-:Y:S01]  /*1280*/  FMUL R7, R7, UR4 ;  /* 0x0000000407077c20 */ /* 0x000fe20008400000 */
[----:B------:R-:W-:Y:S01]  /*1290*/  FMUL R8, R8, UR4 ;  /* 0x0000000408087c20 */ /* 0x000fe20008400000 */
[----:B------:R-:W-:Y:S01]  /*12a0*/  FMUL R9, R9, UR4 ;  /* 0x0000000409097c20 */ /* 0x000fe20008400000 */
[----:B------:R-:W-:Y:S01]  /*12b0*/  FMUL R12, R10, UR4 ;  /* 0x000000040a0c7c20 */ /* 0x000fe20008400000 */
[----:B------:R-:W-:-:S07]  /*12c0*/  FMUL R13, R11, UR4 ;  /* 0x000000040b0d7c20 */ /* 0x000fce0008400000 */
.L_x_22:
[----:B------:R-:W1:Y:S01]  /*12d0*/  S2R R3, SR_LANEID ;  /* 0x0000000000037919 */ /* 0x000e620000000000 */
[----:B------:R-:W-:Y:S01]  /*12e0*/  USHF.R.U32.HI UR4, URZ, 0x1, UR13 ;  /* 0x00000001ff047899 */ /* 0x000fe2000801160d */
[----:B------:R-:W-:Y:S01]  /*12f0*/  IMAD.MOV.U32 R11, RZ, RZ, RZ ;  /* 0x000000ffff0b7224 */ /* 0x000fe200078e00ff */
[----:B-1----:R-:W-:Y:S02]  /*1300*/  LOP3.LUT R10, R3, 0x3, RZ, 0xc0, !PT ;  /* 0x00000003030a7812 */ /* 0x002fe400078ec0ff */
        /* <DEDUP_REMOVED lines=10> */
[----:B--2---:R-:W-:Y:S05]  /*13b0*/  EXIT ;  /* 0x000000000000794d */ /* 0x004fea0003800000 */
.L_x_23:
        /* <DEDUP_REMOVED lines=12> */
.L_x_25:


//--------------------- .nv.shared.reserved.0     --------------------------
	.section	.nv.shared.reserved.0,"aw",@nobits
	.weak		__nv_reservedSMEM_offset_0_alias
	.size		__nv_reservedSMEM_offset_0_alias, 0, 64
	.other		__nv_reservedSMEM_offset_0_alias,@"STO_CUDA_RESERVED_SHARED STV_DEFAULT"
__nv_reservedSMEM_offset_0_alias:
	.zero		0
	.zero		64


//--------------------- .nv.constant0._Z13wmmaGemmTiledPK6__halfS1_Pfiiiff --------------------------
	.section	.nv.constant0._Z13wmmaGemmTiledPK6__halfS1_Pfiiiff,"a",@progbits
	.sectionflags	@""
	.align	4
.nv.constant0._Z13wmmaGemmTiledPK6__halfS1_Pfiiiff:
	.zero		940


//--------------------- .nv.constant0._Z8wmmaGemmPK6__halfS1_Pfiiiff --------------------------
	.section	.nv.constant0._Z8wmmaGemmPK6__halfS1_Pfiiiff,"a",@progbits
	.sectionflags	@""
	.align	4
.nv.constant0._Z8wmmaGemmPK6__halfS1_Pfiiiff:
	.zero		940


//--------------------- SYMBOLS --------------------------

	.type		.nv.reservedSmem.offset0,@object
	.size		.nv.reservedSmem.offset0,0x4
